//
// Generated by NVIDIA NVVM Compiler
//
// Compiler Build ID: CL-36424714
// Cuda compilation tools, release 13.0, V13.0.88
// Based on NVVM 20.0.0
//

.version 9.0
.target sm_100
.address_size 64

	// .globl	my_kernel_kernel0
// _ZZ17my_kernel_kernel0E18PaddedInput_shared has been demoted
// _ZZ17my_kernel_kernel0E18placeholder_shared has been demoted

.visible .entry my_kernel_kernel0(
	.param .u64 .ptr .align 1 my_kernel_kernel0_param_0,
	.param .u64 .ptr .align 1 my_kernel_kernel0_param_1,
	.param .u64 .ptr .align 1 my_kernel_kernel0_param_2,
	.param .u64 .ptr .align 1 my_kernel_kernel0_param_3
)
{
	.local .align 16 .b8 	__local_depot0[7680];
	.reg .b64 	%SP;
	.reg .b64 	%SPL;
	.reg .pred 	%p<44>;
	.reg .b16 	%rs<53>;
	.reg .b32 	%r<193>;
	.reg .b32 	%f<926>;
	.reg .b64 	%rd<70>;
	// demoted variable
	.shared .align 4 .b8 _ZZ17my_kernel_kernel0E18PaddedInput_shared[16384];
	// demoted variable
	.shared .align 4 .b8 _ZZ17my_kernel_kernel0E18placeholder_shared[960];
	mov.u64 	%SPL, __local_depot0;
	ld.param.u64 	%rd11, [my_kernel_kernel0_param_1];
	cvta.to.global.u64 	%rd1, %rd11;
	add.u64 	%rd2, %SPL, 0;
	mov.f32 	%f61, 0f00000000;
	st.local.v4.f32 	[%rd2], {%f61, %f61, %f61, %f61};
	st.local.v4.f32 	[%rd2+240], {%f61, %f61, %f61, %f61};
	st.local.v4.f32 	[%rd2+128], {%f61, %f61, %f61, %f61};
	st.local.v4.f32 	[%rd2+368], {%f61, %f61, %f61, %f61};
	st.local.v4.f32 	[%rd2+16], {%f61, %f61, %f61, %f61};
	st.local.v4.f32 	[%rd2+256], {%f61, %f61, %f61, %f61};
	st.local.v4.f32 	[%rd2+144], {%f61, %f61, %f61, %f61};
	st.local.v4.f32 	[%rd2+384], {%f61, %f61, %f61, %f61};
	st.local.v4.f32 	[%rd2+32], {%f61, %f61, %f61, %f61};
	st.local.v4.f32 	[%rd2+272], {%f61, %f61, %f61, %f61};
	st.local.v4.f32 	[%rd2+160], {%f61, %f61, %f61, %f61};
	st.local.v4.f32 	[%rd2+400], {%f61, %f61, %f61, %f61};
	st.local.v4.f32 	[%rd2+48], {%f61, %f61, %f61, %f61};
	st.local.v4.f32 	[%rd2+288], {%f61, %f61, %f61, %f61};
	st.local.v4.f32 	[%rd2+176], {%f61, %f61, %f61, %f61};
	st.local.v4.f32 	[%rd2+416], {%f61, %f61, %f61, %f61};
	st.local.v4.f32 	[%rd2+64], {%f61, %f61, %f61, %f61};
	st.local.v4.f32 	[%rd2+304], {%f61, %f61, %f61, %f61};
	st.local.v4.f32 	[%rd2+192], {%f61, %f61, %f61, %f61};
	st.local.v4.f32 	[%rd2+432], {%f61, %f61, %f61, %f61};
	st.local.v4.f32 	[%rd2+80], {%f61, %f61, %f61, %f61};
	st.local.v4.f32 	[%rd2+320], {%f61, %f61, %f61, %f61};
	st.local.v4.f32 	[%rd2+208], {%f61, %f61, %f61, %f61};
	st.local.v4.f32 	[%rd2+448], {%f61, %f61, %f61, %f61};
	st.local.v4.f32 	[%rd2+96], {%f61, %f61, %f61, %f61};
	st.local.v4.f32 	[%rd2+336], {%f61, %f61, %f61, %f61};
	st.local.v4.f32 	[%rd2+112], {%f61, %f61, %f61, %f61};
	st.local.v4.f32 	[%rd2+224], {%f61, %f61, %f61, %f61};
	st.local.v4.f32 	[%rd2+352], {%f61, %f61, %f61, %f61};
	st.local.v4.f32 	[%rd2+464], {%f61, %f61, %f61, %f61};
	st.local.v4.f32 	[%rd2+480], {%f61, %f61, %f61, %f61};
	st.local.v4.f32 	[%rd2+720], {%f61, %f61, %f61, %f61};
	st.local.v4.f32 	[%rd2+608], {%f61, %f61, %f61, %f61};
	st.local.v4.f32 	[%rd2+848], {%f61, %f61, %f61, %f61};
	st.local.v4.f32 	[%rd2+496], {%f61, %f61, %f61, %f61};
	st.local.v4.f32 	[%rd2+736], {%f61, %f61, %f61, %f61};
	st.local.v4.f32 	[%rd2+624], {%f61, %f61, %f61, %f61};
	st.local.v4.f32 	[%rd2+864], {%f61, %f61, %f61, %f61};
	st.local.v4.f32 	[%rd2+512], {%f61, %f61, %f61, %f61};
	st.local.v4.f32 	[%rd2+752], {%f61, %f61, %f61, %f61};
	st.local.v4.f32 	[%rd2+640], {%f61, %f61, %f61, %f61};
	st.local.v4.f32 	[%rd2+880], {%f61, %f61, %f61, %f61};
	st.local.v4.f32 	[%rd2+528], {%f61, %f61, %f61, %f61};
	st.local.v4.f32 	[%rd2+768], {%f61, %f61, %f61, %f61};
	st.local.v4.f32 	[%rd2+656], {%f61, %f61, %f61, %f61};
	st.local.v4.f32 	[%rd2+896], {%f61, %f61, %f61, %f61};
	st.local.v4.f32 	[%rd2+544], {%f61, %f61, %f61, %f61};
	st.local.v4.f32 	[%rd2+784], {%f61, %f61, %f61, %f61};
	st.local.v4.f32 	[%rd2+672], {%f61, %f61, %f61, %f61};
	st.local.v4.f32 	[%rd2+912], {%f61, %f61, %f61, %f61};
	st.local.v4.f32 	[%rd2+560], {%f61, %f61, %f61, %f61};
	st.local.v4.f32 	[%rd2+800], {%f61, %f61, %f61, %f61};
	st.local.v4.f32 	[%rd2+688], {%f61, %f61, %f61, %f61};
	st.local.v4.f32 	[%rd2+928], {%f61, %f61, %f61, %f61};
	st.local.v4.f32 	[%rd2+576], {%f61, %f61, %f61, %f61};
	st.local.v4.f32 	[%rd2+816], {%f61, %f61, %f61, %f61};
	st.local.v4.f32 	[%rd2+592], {%f61, %f61, %f61, %f61};
	st.local.v4.f32 	[%rd2+704], {%f61, %f61, %f61, %f61};
	st.local.v4.f32 	[%rd2+832], {%f61, %f61, %f61, %f61};
	st.local.v4.f32 	[%rd2+944], {%f61, %f61, %f61, %f61};
	st.local.v4.f32 	[%rd2+960], {%f61, %f61, %f61, %f61};
	st.local.v4.f32 	[%rd2+1200], {%f61, %f61, %f61, %f61};
	st.local.v4.f32 	[%rd2+1088], {%f61, %f61, %f61, %f61};
	st.local.v4.f32 	[%rd2+1328], {%f61, %f61, %f61, %f61};
	st.local.v4.f32 	[%rd2+976], {%f61, %f61, %f61, %f61};
	st.local.v4.f32 	[%rd2+1216], {%f61, %f61, %f61, %f61};
	st.local.v4.f32 	[%rd2+1104], {%f61, %f61, %f61, %f61};
	st.local.v4.f32 	[%rd2+1344], {%f61, %f61, %f61, %f61};
	st.local.v4.f32 	[%rd2+992], {%f61, %f61, %f61, %f61};
	st.local.v4.f32 	[%rd2+1232], {%f61, %f61, %f61, %f61};
	st.local.v4.f32 	[%rd2+1120], {%f61, %f61, %f61, %f61};
	st.local.v4.f32 	[%rd2+1360], {%f61, %f61, %f61, %f61};
	st.local.v4.f32 	[%rd2+1008], {%f61, %f61, %f61, %f61};
	st.local.v4.f32 	[%rd2+1248], {%f61, %f61, %f61, %f61};
	st.local.v4.f32 	[%rd2+1136], {%f61, %f61, %f61, %f61};
	st.local.v4.f32 	[%rd2+1376], {%f61, %f61, %f61, %f61};
	st.local.v4.f32 	[%rd2+1024], {%f61, %f61, %f61, %f61};
	st.local.v4.f32 	[%rd2+1264], {%f61, %f61, %f61, %f61};
	st.local.v4.f32 	[%rd2+1152], {%f61, %f61, %f61, %f61};
	st.local.v4.f32 	[%rd2+1392], {%f61, %f61, %f61, %f61};
	st.local.v4.f32 	[%rd2+1040], {%f61, %f61, %f61, %f61};
	st.local.v4.f32 	[%rd2+1280], {%f61, %f61, %f61, %f61};
	st.local.v4.f32 	[%rd2+1168], {%f61, %f61, %f61, %f61};
	st.local.v4.f32 	[%rd2+1408], {%f61, %f61, %f61, %f61};
	st.local.v4.f32 	[%rd2+1056], {%f61, %f61, %f61, %f61};
	st.local.v4.f32 	[%rd2+1296], {%f61, %f61, %f61, %f61};
	st.local.v4.f32 	[%rd2+1072], {%f61, %f61, %f61, %f61};
	st.local.v4.f32 	[%rd2+1184], {%f61, %f61, %f61, %f61};
	st.local.v4.f32 	[%rd2+1312], {%f61, %f61, %f61, %f61};
	st.local.v4.f32 	[%rd2+1424], {%f61, %f61, %f61, %f61};
	st.local.v4.f32 	[%rd2+1440], {%f61, %f61, %f61, %f61};
	st.local.v4.f32 	[%rd2+1680], {%f61, %f61, %f61, %f61};
	st.local.v4.f32 	[%rd2+1568], {%f61, %f61, %f61, %f61};
	st.local.v4.f32 	[%rd2+1808], {%f61, %f61, %f61, %f61};
	st.local.v4.f32 	[%rd2+1456], {%f61, %f61, %f61, %f61};
	st.local.v4.f32 	[%rd2+1696], {%f61, %f61, %f61, %f61};
	st.local.v4.f32 	[%rd2+1584], {%f61, %f61, %f61, %f61};
	st.local.v4.f32 	[%rd2+1824], {%f61, %f61, %f61, %f61};
	st.local.v4.f32 	[%rd2+1472], {%f61, %f61, %f61, %f61};
	st.local.v4.f32 	[%rd2+1712], {%f61, %f61, %f61, %f61};
	st.local.v4.f32 	[%rd2+1600], {%f61, %f61, %f61, %f61};
	st.local.v4.f32 	[%rd2+1840], {%f61, %f61, %f61, %f61};
	st.local.v4.f32 	[%rd2+1488], {%f61, %f61, %f61, %f61};
	st.local.v4.f32 	[%rd2+1728], {%f61, %f61, %f61, %f61};
	st.local.v4.f32 	[%rd2+1616], {%f61, %f61, %f61, %f61};
	st.local.v4.f32 	[%rd2+1856], {%f61, %f61, %f61, %f61};
	st.local.v4.f32 	[%rd2+1504], {%f61, %f61, %f61, %f61};
	st.local.v4.f32 	[%rd2+1744], {%f61, %f61, %f61, %f61};
	st.local.v4.f32 	[%rd2+1632], {%f61, %f61, %f61, %f61};
	st.local.v4.f32 	[%rd2+1872], {%f61, %f61, %f61, %f61};
	st.local.v4.f32 	[%rd2+1520], {%f61, %f61, %f61, %f61};
	st.local.v4.f32 	[%rd2+1760], {%f61, %f61, %f61, %f61};
	st.local.v4.f32 	[%rd2+1648], {%f61, %f61, %f61, %f61};
	st.local.v4.f32 	[%rd2+1888], {%f61, %f61, %f61, %f61};
	st.local.v4.f32 	[%rd2+1536], {%f61, %f61, %f61, %f61};
	st.local.v4.f32 	[%rd2+1776], {%f61, %f61, %f61, %f61};
	st.local.v4.f32 	[%rd2+1552], {%f61, %f61, %f61, %f61};
	st.local.v4.f32 	[%rd2+1664], {%f61, %f61, %f61, %f61};
	st.local.v4.f32 	[%rd2+1792], {%f61, %f61, %f61, %f61};
	st.local.v4.f32 	[%rd2+1904], {%f61, %f61, %f61, %f61};
	st.local.v4.f32 	[%rd2+1920], {%f61, %f61, %f61, %f61};
	st.local.v4.f32 	[%rd2+2160], {%f61, %f61, %f61, %f61};
	st.local.v4.f32 	[%rd2+2048], {%f61, %f61, %f61, %f61};
	st.local.v4.f32 	[%rd2+2288], {%f61, %f61, %f61, %f61};
	st.local.v4.f32 	[%rd2+1936], {%f61, %f61, %f61, %f61};
	st.local.v4.f32 	[%rd2+2176], {%f61, %f61, %f61, %f61};
	st.local.v4.f32 	[%rd2+2064], {%f61, %f61, %f61, %f61};
	st.local.v4.f32 	[%rd2+2304], {%f61, %f61, %f61, %f61};
	st.local.v4.f32 	[%rd2+1952], {%f61, %f61, %f61, %f61};
	st.local.v4.f32 	[%rd2+2192], {%f61, %f61, %f61, %f61};
	st.local.v4.f32 	[%rd2+2080], {%f61, %f61, %f61, %f61};
	st.local.v4.f32 	[%rd2+2320], {%f61, %f61, %f61, %f61};
	st.local.v4.f32 	[%rd2+1968], {%f61, %f61, %f61, %f61};
	st.local.v4.f32 	[%rd2+2208], {%f61, %f61, %f61, %f61};
	st.local.v4.f32 	[%rd2+2096], {%f61, %f61, %f61, %f61};
	st.local.v4.f32 	[%rd2+2336], {%f61, %f61, %f61, %f61};
	st.local.v4.f32 	[%rd2+1984], {%f61, %f61, %f61, %f61};
	st.local.v4.f32 	[%rd2+2224], {%f61, %f61, %f61, %f61};
	st.local.v4.f32 	[%rd2+2112], {%f61, %f61, %f61, %f61};
	st.local.v4.f32 	[%rd2+2352], {%f61, %f61, %f61, %f61};
	st.local.v4.f32 	[%rd2+2000], {%f61, %f61, %f61, %f61};
	st.local.v4.f32 	[%rd2+2240], {%f61, %f61, %f61, %f61};
	st.local.v4.f32 	[%rd2+2128], {%f61, %f61, %f61, %f61};
	st.local.v4.f32 	[%rd2+2368], {%f61, %f61, %f61, %f61};
	st.local.v4.f32 	[%rd2+2016], {%f61, %f61, %f61, %f61};
	st.local.v4.f32 	[%rd2+2256], {%f61, %f61, %f61, %f61};
	st.local.v4.f32 	[%rd2+2032], {%f61, %f61, %f61, %f61};
	st.local.v4.f32 	[%rd2+2144], {%f61, %f61, %f61, %f61};
	st.local.v4.f32 	[%rd2+2272], {%f61, %f61, %f61, %f61};
	st.local.v4.f32 	[%rd2+2384], {%f61, %f61, %f61, %f61};
	st.local.v4.f32 	[%rd2+2400], {%f61, %f61, %f61, %f61};
	st.local.v4.f32 	[%rd2+2640], {%f61, %f61, %f61, %f61};
	st.local.v4.f32 	[%rd2+2528], {%f61, %f61, %f61, %f61};
	st.local.v4.f32 	[%rd2+2768], {%f61, %f61, %f61, %f61};
	st.local.v4.f32 	[%rd2+2416], {%f61, %f61, %f61, %f61};
	st.local.v4.f32 	[%rd2+2656], {%f61, %f61, %f61, %f61};
	st.local.v4.f32 	[%rd2+2544], {%f61, %f61, %f61, %f61};
	st.local.v4.f32 	[%rd2+2784], {%f61, %f61, %f61, %f61};
	st.local.v4.f32 	[%rd2+2432], {%f61, %f61, %f61, %f61};
	st.local.v4.f32 	[%rd2+2672], {%f61, %f61, %f61, %f61};
	st.local.v4.f32 	[%rd2+2560], {%f61, %f61, %f61, %f61};
	st.local.v4.f32 	[%rd2+2800], {%f61, %f61, %f61, %f61};
	st.local.v4.f32 	[%rd2+2448], {%f61, %f61, %f61, %f61};
	st.local.v4.f32 	[%rd2+2688], {%f61, %f61, %f61, %f61};
	st.local.v4.f32 	[%rd2+2576], {%f61, %f61, %f61, %f61};
	st.local.v4.f32 	[%rd2+2816], {%f61, %f61, %f61, %f61};
	st.local.v4.f32 	[%rd2+2464], {%f61, %f61, %f61, %f61};
	st.local.v4.f32 	[%rd2+2704], {%f61, %f61, %f61, %f61};
	st.local.v4.f32 	[%rd2+2592], {%f61, %f61, %f61, %f61};
	st.local.v4.f32 	[%rd2+2832], {%f61, %f61, %f61, %f61};
	st.local.v4.f32 	[%rd2+2480], {%f61, %f61, %f61, %f61};
	st.local.v4.f32 	[%rd2+2720], {%f61, %f61, %f61, %f61};
	st.local.v4.f32 	[%rd2+2608], {%f61, %f61, %f61, %f61};
	st.local.v4.f32 	[%rd2+2848], {%f61, %f61, %f61, %f61};
	st.local.v4.f32 	[%rd2+2496], {%f61, %f61, %f61, %f61};
	st.local.v4.f32 	[%rd2+2736], {%f61, %f61, %f61, %f61};
	st.local.v4.f32 	[%rd2+2512], {%f61, %f61, %f61, %f61};
	st.local.v4.f32 	[%rd2+2624], {%f61, %f61, %f61, %f61};
	st.local.v4.f32 	[%rd2+2752], {%f61, %f61, %f61, %f61};
	st.local.v4.f32 	[%rd2+2864], {%f61, %f61, %f61, %f61};
	st.local.v4.f32 	[%rd2+2880], {%f61, %f61, %f61, %f61};
	st.local.v4.f32 	[%rd2+3120], {%f61, %f61, %f61, %f61};
	st.local.v4.f32 	[%rd2+3008], {%f61, %f61, %f61, %f61};
	st.local.v4.f32 	[%rd2+3248], {%f61, %f61, %f61, %f61};
	st.local.v4.f32 	[%rd2+2896], {%f61, %f61, %f61, %f61};
	st.local.v4.f32 	[%rd2+3136], {%f61, %f61, %f61, %f61};
	st.local.v4.f32 	[%rd2+3024], {%f61, %f61, %f61, %f61};
	st.local.v4.f32 	[%rd2+3264], {%f61, %f61, %f61, %f61};
	st.local.v4.f32 	[%rd2+2912], {%f61, %f61, %f61, %f61};
	st.local.v4.f32 	[%rd2+3152], {%f61, %f61, %f61, %f61};
	st.local.v4.f32 	[%rd2+3040], {%f61, %f61, %f61, %f61};
	st.local.v4.f32 	[%rd2+3280], {%f61, %f61, %f61, %f61};
	st.local.v4.f32 	[%rd2+2928], {%f61, %f61, %f61, %f61};
	st.local.v4.f32 	[%rd2+3168], {%f61, %f61, %f61, %f61};
	st.local.v4.f32 	[%rd2+3056], {%f61, %f61, %f61, %f61};
	st.local.v4.f32 	[%rd2+3296], {%f61, %f61, %f61, %f61};
	st.local.v4.f32 	[%rd2+2944], {%f61, %f61, %f61, %f61};
	st.local.v4.f32 	[%rd2+3184], {%f61, %f61, %f61, %f61};
	st.local.v4.f32 	[%rd2+3072], {%f61, %f61, %f61, %f61};
	st.local.v4.f32 	[%rd2+3312], {%f61, %f61, %f61, %f61};
	st.local.v4.f32 	[%rd2+2960], {%f61, %f61, %f61, %f61};
	st.local.v4.f32 	[%rd2+3200], {%f61, %f61, %f61, %f61};
	st.local.v4.f32 	[%rd2+3088], {%f61, %f61, %f61, %f61};
	st.local.v4.f32 	[%rd2+3328], {%f61, %f61, %f61, %f61};
	st.local.v4.f32 	[%rd2+2976], {%f61, %f61, %f61, %f61};
	st.local.v4.f32 	[%rd2+3216], {%f61, %f61, %f61, %f61};
	st.local.v4.f32 	[%rd2+2992], {%f61, %f61, %f61, %f61};
	st.local.v4.f32 	[%rd2+3104], {%f61, %f61, %f61, %f61};
	st.local.v4.f32 	[%rd2+3232], {%f61, %f61, %f61, %f61};
	st.local.v4.f32 	[%rd2+3344], {%f61, %f61, %f61, %f61};
	st.local.v4.f32 	[%rd2+3360], {%f61, %f61, %f61, %f61};
	st.local.v4.f32 	[%rd2+3600], {%f61, %f61, %f61, %f61};
	st.local.v4.f32 	[%rd2+3488], {%f61, %f61, %f61, %f61};
	st.local.v4.f32 	[%rd2+3728], {%f61, %f61, %f61, %f61};
	st.local.v4.f32 	[%rd2+3376], {%f61, %f61, %f61, %f61};
	st.local.v4.f32 	[%rd2+3616], {%f61, %f61, %f61, %f61};
	st.local.v4.f32 	[%rd2+3504], {%f61, %f61, %f61, %f61};
	st.local.v4.f32 	[%rd2+3744], {%f61, %f61, %f61, %f61};
	st.local.v4.f32 	[%rd2+3392], {%f61, %f61, %f61, %f61};
	st.local.v4.f32 	[%rd2+3632], {%f61, %f61, %f61, %f61};
	st.local.v4.f32 	[%rd2+3520], {%f61, %f61, %f61, %f61};
	st.local.v4.f32 	[%rd2+3760], {%f61, %f61, %f61, %f61};
	st.local.v4.f32 	[%rd2+3408], {%f61, %f61, %f61, %f61};
	st.local.v4.f32 	[%rd2+3648], {%f61, %f61, %f61, %f61};
	st.local.v4.f32 	[%rd2+3536], {%f61, %f61, %f61, %f61};
	st.local.v4.f32 	[%rd2+3776], {%f61, %f61, %f61, %f61};
	st.local.v4.f32 	[%rd2+3424], {%f61, %f61, %f61, %f61};
	st.local.v4.f32 	[%rd2+3664], {%f61, %f61, %f61, %f61};
	st.local.v4.f32 	[%rd2+3552], {%f61, %f61, %f61, %f61};
	st.local.v4.f32 	[%rd2+3792], {%f61, %f61, %f61, %f61};
	st.local.v4.f32 	[%rd2+3440], {%f61, %f61, %f61, %f61};
	st.local.v4.f32 	[%rd2+3680], {%f61, %f61, %f61, %f61};
	st.local.v4.f32 	[%rd2+3568], {%f61, %f61, %f61, %f61};
	st.local.v4.f32 	[%rd2+3808], {%f61, %f61, %f61, %f61};
	st.local.v4.f32 	[%rd2+3456], {%f61, %f61, %f61, %f61};
	st.local.v4.f32 	[%rd2+3696], {%f61, %f61, %f61, %f61};
	st.local.v4.f32 	[%rd2+3472], {%f61, %f61, %f61, %f61};
	st.local.v4.f32 	[%rd2+3584], {%f61, %f61, %f61, %f61};
	st.local.v4.f32 	[%rd2+3712], {%f61, %f61, %f61, %f61};
	st.local.v4.f32 	[%rd2+3824], {%f61, %f61, %f61, %f61};
	st.local.v4.f32 	[%rd2+3840], {%f61, %f61, %f61, %f61};
	st.local.v4.f32 	[%rd2+4080], {%f61, %f61, %f61, %f61};
	st.local.v4.f32 	[%rd2+3968], {%f61, %f61, %f61, %f61};
	st.local.v4.f32 	[%rd2+4208], {%f61, %f61, %f61, %f61};
	st.local.v4.f32 	[%rd2+3856], {%f61, %f61, %f61, %f61};
	st.local.v4.f32 	[%rd2+4096], {%f61, %f61, %f61, %f61};
	st.local.v4.f32 	[%rd2+3984], {%f61, %f61, %f61, %f61};
	st.local.v4.f32 	[%rd2+4224], {%f61, %f61, %f61, %f61};
	st.local.v4.f32 	[%rd2+3872], {%f61, %f61, %f61, %f61};
	st.local.v4.f32 	[%rd2+4112], {%f61, %f61, %f61, %f61};
	st.local.v4.f32 	[%rd2+4000], {%f61, %f61, %f61, %f61};
	st.local.v4.f32 	[%rd2+4240], {%f61, %f61, %f61, %f61};
	st.local.v4.f32 	[%rd2+3888], {%f61, %f61, %f61, %f61};
	st.local.v4.f32 	[%rd2+4128], {%f61, %f61, %f61, %f61};
	st.local.v4.f32 	[%rd2+4016], {%f61, %f61, %f61, %f61};
	st.local.v4.f32 	[%rd2+4256], {%f61, %f61, %f61, %f61};
	st.local.v4.f32 	[%rd2+3904], {%f61, %f61, %f61, %f61};
	st.local.v4.f32 	[%rd2+4144], {%f61, %f61, %f61, %f61};
	st.local.v4.f32 	[%rd2+4032], {%f61, %f61, %f61, %f61};
	st.local.v4.f32 	[%rd2+4272], {%f61, %f61, %f61, %f61};
	st.local.v4.f32 	[%rd2+3920], {%f61, %f61, %f61, %f61};
	st.local.v4.f32 	[%rd2+4160], {%f61, %f61, %f61, %f61};
	st.local.v4.f32 	[%rd2+4048], {%f61, %f61, %f61, %f61};
	st.local.v4.f32 	[%rd2+4288], {%f61, %f61, %f61, %f61};
	st.local.v4.f32 	[%rd2+3936], {%f61, %f61, %f61, %f61};
	st.local.v4.f32 	[%rd2+4176], {%f61, %f61, %f61, %f61};
	st.local.v4.f32 	[%rd2+3952], {%f61, %f61, %f61, %f61};
	st.local.v4.f32 	[%rd2+4064], {%f61, %f61, %f61, %f61};
	st.local.v4.f32 	[%rd2+4192], {%f61, %f61, %f61, %f61};
	st.local.v4.f32 	[%rd2+4304], {%f61, %f61, %f61, %f61};
	st.local.v4.f32 	[%rd2+4320], {%f61, %f61, %f61, %f61};
	st.local.v4.f32 	[%rd2+4560], {%f61, %f61, %f61, %f61};
	st.local.v4.f32 	[%rd2+4448], {%f61, %f61, %f61, %f61};
	st.local.v4.f32 	[%rd2+4688], {%f61, %f61, %f61, %f61};
	st.local.v4.f32 	[%rd2+4336], {%f61, %f61, %f61, %f61};
	st.local.v4.f32 	[%rd2+4576], {%f61, %f61, %f61, %f61};
	st.local.v4.f32 	[%rd2+4464], {%f61, %f61, %f61, %f61};
	st.local.v4.f32 	[%rd2+4704], {%f61, %f61, %f61, %f61};
	st.local.v4.f32 	[%rd2+4352], {%f61, %f61, %f61, %f61};
	st.local.v4.f32 	[%rd2+4592], {%f61, %f61, %f61, %f61};
	st.local.v4.f32 	[%rd2+4480], {%f61, %f61, %f61, %f61};
	st.local.v4.f32 	[%rd2+4720], {%f61, %f61, %f61, %f61};
	st.local.v4.f32 	[%rd2+4368], {%f61, %f61, %f61, %f61};
	st.local.v4.f32 	[%rd2+4608], {%f61, %f61, %f61, %f61};
	st.local.v4.f32 	[%rd2+4496], {%f61, %f61, %f61, %f61};
	st.local.v4.f32 	[%rd2+4736], {%f61, %f61, %f61, %f61};
	st.local.v4.f32 	[%rd2+4384], {%f61, %f61, %f61, %f61};
	st.local.v4.f32 	[%rd2+4624], {%f61, %f61, %f61, %f61};
	st.local.v4.f32 	[%rd2+4512], {%f61, %f61, %f61, %f61};
	st.local.v4.f32 	[%rd2+4752], {%f61, %f61, %f61, %f61};
	st.local.v4.f32 	[%rd2+4400], {%f61, %f61, %f61, %f61};
	st.local.v4.f32 	[%rd2+4640], {%f61, %f61, %f61, %f61};
	st.local.v4.f32 	[%rd2+4528], {%f61, %f61, %f61, %f61};
	st.local.v4.f32 	[%rd2+4768], {%f61, %f61, %f61, %f61};
	st.local.v4.f32 	[%rd2+4416], {%f61, %f61, %f61, %f61};
	st.local.v4.f32 	[%rd2+4656], {%f61, %f61, %f61, %f61};
	st.local.v4.f32 	[%rd2+4432], {%f61, %f61, %f61, %f61};
	st.local.v4.f32 	[%rd2+4544], {%f61, %f61, %f61, %f61};
	st.local.v4.f32 	[%rd2+4672], {%f61, %f61, %f61, %f61};
	st.local.v4.f32 	[%rd2+4784], {%f61, %f61, %f61, %f61};
	st.local.v4.f32 	[%rd2+4800], {%f61, %f61, %f61, %f61};
	st.local.v4.f32 	[%rd2+5040], {%f61, %f61, %f61, %f61};
	st.local.v4.f32 	[%rd2+4928], {%f61, %f61, %f61, %f61};
	st.local.v4.f32 	[%rd2+5168], {%f61, %f61, %f61, %f61};
	st.local.v4.f32 	[%rd2+4816], {%f61, %f61, %f61, %f61};
	st.local.v4.f32 	[%rd2+5056], {%f61, %f61, %f61, %f61};
	st.local.v4.f32 	[%rd2+4944], {%f61, %f61, %f61, %f61};
	st.local.v4.f32 	[%rd2+5184], {%f61, %f61, %f61, %f61};
	st.local.v4.f32 	[%rd2+4832], {%f61, %f61, %f61, %f61};
	st.local.v4.f32 	[%rd2+5072], {%f61, %f61, %f61, %f61};
	st.local.v4.f32 	[%rd2+4960], {%f61, %f61, %f61, %f61};
	st.local.v4.f32 	[%rd2+5200], {%f61, %f61, %f61, %f61};
	st.local.v4.f32 	[%rd2+4848], {%f61, %f61, %f61, %f61};
	st.local.v4.f32 	[%rd2+5088], {%f61, %f61, %f61, %f61};
	st.local.v4.f32 	[%rd2+4976], {%f61, %f61, %f61, %f61};
	st.local.v4.f32 	[%rd2+5216], {%f61, %f61, %f61, %f61};
	st.local.v4.f32 	[%rd2+4864], {%f61, %f61, %f61, %f61};
	st.local.v4.f32 	[%rd2+5104], {%f61, %f61, %f61, %f61};
	st.local.v4.f32 	[%rd2+4992], {%f61, %f61, %f61, %f61};
	st.local.v4.f32 	[%rd2+5232], {%f61, %f61, %f61, %f61};
	st.local.v4.f32 	[%rd2+4880], {%f61, %f61, %f61, %f61};
	st.local.v4.f32 	[%rd2+5120], {%f61, %f61, %f61, %f61};
	st.local.v4.f32 	[%rd2+5008], {%f61, %f61, %f61, %f61};
	st.local.v4.f32 	[%rd2+5248], {%f61, %f61, %f61, %f61};
	st.local.v4.f32 	[%rd2+4896], {%f61, %f61, %f61, %f61};
	st.local.v4.f32 	[%rd2+5136], {%f61, %f61, %f61, %f61};
	st.local.v4.f32 	[%rd2+4912], {%f61, %f61, %f61, %f61};
	st.local.v4.f32 	[%rd2+5024], {%f61, %f61, %f61, %f61};
	st.local.v4.f32 	[%rd2+5152], {%f61, %f61, %f61, %f61};
	st.local.v4.f32 	[%rd2+5264], {%f61, %f61, %f61, %f61};
	st.local.v4.f32 	[%rd2+5280], {%f61, %f61, %f61, %f61};
	st.local.v4.f32 	[%rd2+5520], {%f61, %f61, %f61, %f61};
	st.local.v4.f32 	[%rd2+5408], {%f61, %f61, %f61, %f61};
	st.local.v4.f32 	[%rd2+5648], {%f61, %f61, %f61, %f61};
	st.local.v4.f32 	[%rd2+5296], {%f61, %f61, %f61, %f61};
	st.local.v4.f32 	[%rd2+5536], {%f61, %f61, %f61, %f61};
	st.local.v4.f32 	[%rd2+5424], {%f61, %f61, %f61, %f61};
	st.local.v4.f32 	[%rd2+5664], {%f61, %f61, %f61, %f61};
	st.local.v4.f32 	[%rd2+5312], {%f61, %f61, %f61, %f61};
	st.local.v4.f32 	[%rd2+5552], {%f61, %f61, %f61, %f61};
	st.local.v4.f32 	[%rd2+5440], {%f61, %f61, %f61, %f61};
	st.local.v4.f32 	[%rd2+5680], {%f61, %f61, %f61, %f61};
	st.local.v4.f32 	[%rd2+5328], {%f61, %f61, %f61, %f61};
	st.local.v4.f32 	[%rd2+5568], {%f61, %f61, %f61, %f61};
	st.local.v4.f32 	[%rd2+5456], {%f61, %f61, %f61, %f61};
	st.local.v4.f32 	[%rd2+5696], {%f61, %f61, %f61, %f61};
	st.local.v4.f32 	[%rd2+5344], {%f61, %f61, %f61, %f61};
	st.local.v4.f32 	[%rd2+5584], {%f61, %f61, %f61, %f61};
	st.local.v4.f32 	[%rd2+5472], {%f61, %f61, %f61, %f61};
	st.local.v4.f32 	[%rd2+5712], {%f61, %f61, %f61, %f61};
	st.local.v4.f32 	[%rd2+5360], {%f61, %f61, %f61, %f61};
	st.local.v4.f32 	[%rd2+5600], {%f61, %f61, %f61, %f61};
	st.local.v4.f32 	[%rd2+5488], {%f61, %f61, %f61, %f61};
	st.local.v4.f32 	[%rd2+5728], {%f61, %f61, %f61, %f61};
	st.local.v4.f32 	[%rd2+5376], {%f61, %f61, %f61, %f61};
	st.local.v4.f32 	[%rd2+5616], {%f61, %f61, %f61, %f61};
	st.local.v4.f32 	[%rd2+5392], {%f61, %f61, %f61, %f61};
	st.local.v4.f32 	[%rd2+5504], {%f61, %f61, %f61, %f61};
	st.local.v4.f32 	[%rd2+5632], {%f61, %f61, %f61, %f61};
	st.local.v4.f32 	[%rd2+5744], {%f61, %f61, %f61, %f61};
	st.local.v4.f32 	[%rd2+5760], {%f61, %f61, %f61, %f61};
	st.local.v4.f32 	[%rd2+6000], {%f61, %f61, %f61, %f61};
	st.local.v4.f32 	[%rd2+5888], {%f61, %f61, %f61, %f61};
	st.local.v4.f32 	[%rd2+6128], {%f61, %f61, %f61, %f61};
	st.local.v4.f32 	[%rd2+5776], {%f61, %f61, %f61, %f61};
	st.local.v4.f32 	[%rd2+6016], {%f61, %f61, %f61, %f61};
	st.local.v4.f32 	[%rd2+5904], {%f61, %f61, %f61, %f61};
	st.local.v4.f32 	[%rd2+6144], {%f61, %f61, %f61, %f61};
	st.local.v4.f32 	[%rd2+5792], {%f61, %f61, %f61, %f61};
	st.local.v4.f32 	[%rd2+6032], {%f61, %f61, %f61, %f61};
	st.local.v4.f32 	[%rd2+5920], {%f61, %f61, %f61, %f61};
	st.local.v4.f32 	[%rd2+6160], {%f61, %f61, %f61, %f61};
	st.local.v4.f32 	[%rd2+5808], {%f61, %f61, %f61, %f61};
	st.local.v4.f32 	[%rd2+6048], {%f61, %f61, %f61, %f61};
	st.local.v4.f32 	[%rd2+5936], {%f61, %f61, %f61, %f61};
	st.local.v4.f32 	[%rd2+6176], {%f61, %f61, %f61, %f61};
	st.local.v4.f32 	[%rd2+5824], {%f61, %f61, %f61, %f61};
	st.local.v4.f32 	[%rd2+6064], {%f61, %f61, %f61, %f61};
	st.local.v4.f32 	[%rd2+5952], {%f61, %f61, %f61, %f61};
	st.local.v4.f32 	[%rd2+6192], {%f61, %f61, %f61, %f61};
	st.local.v4.f32 	[%rd2+5840], {%f61, %f61, %f61, %f61};
	st.local.v4.f32 	[%rd2+6080], {%f61, %f61, %f61, %f61};
	st.local.v4.f32 	[%rd2+5968], {%f61, %f61, %f61, %f61};
	st.local.v4.f32 	[%rd2+6208], {%f61, %f61, %f61, %f61};
	st.local.v4.f32 	[%rd2+5856], {%f61, %f61, %f61, %f61};
	st.local.v4.f32 	[%rd2+6096], {%f61, %f61, %f61, %f61};
	st.local.v4.f32 	[%rd2+5872], {%f61, %f61, %f61, %f61};
	st.local.v4.f32 	[%rd2+5984], {%f61, %f61, %f61, %f61};
	st.local.v4.f32 	[%rd2+6112], {%f61, %f61, %f61, %f61};
	st.local.v4.f32 	[%rd2+6224], {%f61, %f61, %f61, %f61};
	st.local.v4.f32 	[%rd2+6240], {%f61, %f61, %f61, %f61};
	st.local.v4.f32 	[%rd2+6480], {%f61, %f61, %f61, %f61};
	st.local.v4.f32 	[%rd2+6368], {%f61, %f61, %f61, %f61};
	st.local.v4.f32 	[%rd2+6608], {%f61, %f61, %f61, %f61};
	st.local.v4.f32 	[%rd2+6256], {%f61, %f61, %f61, %f61};
	st.local.v4.f32 	[%rd2+6496], {%f61, %f61, %f61, %f61};
	st.local.v4.f32 	[%rd2+6384], {%f61, %f61, %f61, %f61};
	st.local.v4.f32 	[%rd2+6624], {%f61, %f61, %f61, %f61};
	st.local.v4.f32 	[%rd2+6272], {%f61, %f61, %f61, %f61};
	st.local.v4.f32 	[%rd2+6512], {%f61, %f61, %f61, %f61};
	st.local.v4.f32 	[%rd2+6400], {%f61, %f61, %f61, %f61};
	st.local.v4.f32 	[%rd2+6640], {%f61, %f61, %f61, %f61};
	st.local.v4.f32 	[%rd2+6288], {%f61, %f61, %f61, %f61};
	st.local.v4.f32 	[%rd2+6528], {%f61, %f61, %f61, %f61};
	st.local.v4.f32 	[%rd2+6416], {%f61, %f61, %f61, %f61};
	st.local.v4.f32 	[%rd2+6656], {%f61, %f61, %f61, %f61};
	st.local.v4.f32 	[%rd2+6304], {%f61, %f61, %f61, %f61};
	st.local.v4.f32 	[%rd2+6544], {%f61, %f61, %f61, %f61};
	st.local.v4.f32 	[%rd2+6432], {%f61, %f61, %f61, %f61};
	st.local.v4.f32 	[%rd2+6672], {%f61, %f61, %f61, %f61};
	st.local.v4.f32 	[%rd2+6320], {%f61, %f61, %f61, %f61};
	st.local.v4.f32 	[%rd2+6560], {%f61, %f61, %f61, %f61};
	st.local.v4.f32 	[%rd2+6448], {%f61, %f61, %f61, %f61};
	st.local.v4.f32 	[%rd2+6688], {%f61, %f61, %f61, %f61};
	st.local.v4.f32 	[%rd2+6336], {%f61, %f61, %f61, %f61};
	st.local.v4.f32 	[%rd2+6576], {%f61, %f61, %f61, %f61};
	st.local.v4.f32 	[%rd2+6352], {%f61, %f61, %f61, %f61};
	st.local.v4.f32 	[%rd2+6464], {%f61, %f61, %f61, %f61};
	st.local.v4.f32 	[%rd2+6592], {%f61, %f61, %f61, %f61};
	st.local.v4.f32 	[%rd2+6704], {%f61, %f61, %f61, %f61};
	st.local.v4.f32 	[%rd2+6720], {%f61, %f61, %f61, %f61};
	st.local.v4.f32 	[%rd2+6960], {%f61, %f61, %f61, %f61};
	st.local.v4.f32 	[%rd2+6848], {%f61, %f61, %f61, %f61};
	st.local.v4.f32 	[%rd2+7088], {%f61, %f61, %f61, %f61};
	st.local.v4.f32 	[%rd2+6736], {%f61, %f61, %f61, %f61};
	st.local.v4.f32 	[%rd2+6976], {%f61, %f61, %f61, %f61};
	st.local.v4.f32 	[%rd2+6864], {%f61, %f61, %f61, %f61};
	st.local.v4.f32 	[%rd2+7104], {%f61, %f61, %f61, %f61};
	st.local.v4.f32 	[%rd2+6752], {%f61, %f61, %f61, %f61};
	st.local.v4.f32 	[%rd2+6992], {%f61, %f61, %f61, %f61};
	st.local.v4.f32 	[%rd2+6880], {%f61, %f61, %f61, %f61};
	st.local.v4.f32 	[%rd2+7120], {%f61, %f61, %f61, %f61};
	st.local.v4.f32 	[%rd2+6768], {%f61, %f61, %f61, %f61};
	st.local.v4.f32 	[%rd2+7008], {%f61, %f61, %f61, %f61};
	st.local.v4.f32 	[%rd2+6896], {%f61, %f61, %f61, %f61};
	st.local.v4.f32 	[%rd2+7136], {%f61, %f61, %f61, %f61};
	st.local.v4.f32 	[%rd2+6784], {%f61, %f61, %f61, %f61};
	st.local.v4.f32 	[%rd2+7024], {%f61, %f61, %f61, %f61};
	st.local.v4.f32 	[%rd2+6912], {%f61, %f61, %f61, %f61};
	st.local.v4.f32 	[%rd2+7152], {%f61, %f61, %f61, %f61};
	st.local.v4.f32 	[%rd2+6800], {%f61, %f61, %f61, %f61};
	st.local.v4.f32 	[%rd2+7040], {%f61, %f61, %f61, %f61};
	st.local.v4.f32 	[%rd2+6928], {%f61, %f61, %f61, %f61};
	st.local.v4.f32 	[%rd2+7168], {%f61, %f61, %f61, %f61};
	st.local.v4.f32 	[%rd2+6816], {%f61, %f61, %f61, %f61};
	st.local.v4.f32 	[%rd2+7056], {%f61, %f61, %f61, %f61};
	st.local.v4.f32 	[%rd2+6832], {%f61, %f61, %f61, %f61};
	st.local.v4.f32 	[%rd2+6944], {%f61, %f61, %f61, %f61};
	st.local.v4.f32 	[%rd2+7072], {%f61, %f61, %f61, %f61};
	st.local.v4.f32 	[%rd2+7184], {%f61, %f61, %f61, %f61};
	st.local.v4.f32 	[%rd2+7200], {%f61, %f61, %f61, %f61};
	st.local.v4.f32 	[%rd2+7440], {%f61, %f61, %f61, %f61};
	st.local.v4.f32 	[%rd2+7328], {%f61, %f61, %f61, %f61};
	st.local.v4.f32 	[%rd2+7568], {%f61, %f61, %f61, %f61};
	st.local.v4.f32 	[%rd2+7216], {%f61, %f61, %f61, %f61};
	st.local.v4.f32 	[%rd2+7456], {%f61, %f61, %f61, %f61};
	st.local.v4.f32 	[%rd2+7344], {%f61, %f61, %f61, %f61};
	st.local.v4.f32 	[%rd2+7584], {%f61, %f61, %f61, %f61};
	st.local.v4.f32 	[%rd2+7232], {%f61, %f61, %f61, %f61};
	st.local.v4.f32 	[%rd2+7472], {%f61, %f61, %f61, %f61};
	st.local.v4.f32 	[%rd2+7360], {%f61, %f61, %f61, %f61};
	st.local.v4.f32 	[%rd2+7600], {%f61, %f61, %f61, %f61};
	st.local.v4.f32 	[%rd2+7248], {%f61, %f61, %f61, %f61};
	st.local.v4.f32 	[%rd2+7488], {%f61, %f61, %f61, %f61};
	st.local.v4.f32 	[%rd2+7376], {%f61, %f61, %f61, %f61};
	st.local.v4.f32 	[%rd2+7616], {%f61, %f61, %f61, %f61};
	st.local.v4.f32 	[%rd2+7264], {%f61, %f61, %f61, %f61};
	st.local.v4.f32 	[%rd2+7504], {%f61, %f61, %f61, %f61};
	st.local.v4.f32 	[%rd2+7392], {%f61, %f61, %f61, %f61};
	st.local.v4.f32 	[%rd2+7632], {%f61, %f61, %f61, %f61};
	st.local.v4.f32 	[%rd2+7280], {%f61, %f61, %f61, %f61};
	st.local.v4.f32 	[%rd2+7520], {%f61, %f61, %f61, %f61};
	st.local.v4.f32 	[%rd2+7408], {%f61, %f61, %f61, %f61};
	st.local.v4.f32 	[%rd2+7648], {%f61, %f61, %f61, %f61};
	st.local.v4.f32 	[%rd2+7296], {%f61, %f61, %f61, %f61};
	st.local.v4.f32 	[%rd2+7536], {%f61, %f61, %f61, %f61};
	st.local.v4.f32 	[%rd2+7312], {%f61, %f61, %f61, %f61};
	st.local.v4.f32 	[%rd2+7424], {%f61, %f61, %f61, %f61};
	st.local.v4.f32 	[%rd2+7552], {%f61, %f61, %f61, %f61};
	st.local.v4.f32 	[%rd2+7664], {%f61, %f61, %f61, %f61};
	mov.u32 	%r1, %tid.x;
	mul.lo.s32 	%r2, %r1, 24;
	mov.b32 	%r180, 0;
	mov.u32 	%r41, %ctaid.x;
	shr.u32 	%r42, %r41, 3;
	mul.lo.s32 	%r43, %r42, 5120;
	or.b32  	%r44, %r43, %r1;
	shl.b32 	%r45, %r41, 29;
	shr.s32 	%r46, %r45, 31;
	and.b32  	%r47, %r46, 640;
	add.s32 	%r48, %r44, %r47;
$L__BB0_1:
	bar.sync 	0;
	shl.b32 	%r40, %r180, 3;
	add.s32 	%r4, %r48, %r40;
	mov.b32 	%r181, 0;
$L__BB0_2:
	ld.param.u64 	%rd66, [my_kernel_kernel0_param_0];
	shr.u32 	%r49, %r181, 6;
	shr.u32 	%r50, %r181, 4;
	and.b32  	%r51, %r50, 3;
	mul.lo.s32 	%r52, %r51, 1280;
	and.b32  	%r53, %r181, 8;
	mad.lo.s32 	%r54, %r49, 40960, %r4;
	mad.lo.s32 	%r55, %r53, 40, %r54;
	add.s32 	%r56, %r55, %r52;
	cvta.to.global.u64 	%rd13, %rd66;
	mul.wide.u32 	%rd14, %r56, 4;
	add.s64 	%rd15, %rd13, %rd14;
	ld.global.nc.f32 	%f62, [%rd15];
	shl.b32 	%r57, %r181, 3;
	add.s32 	%r58, %r57, %r1;
	shl.b32 	%r59, %r58, 2;
	mov.u32 	%r60, _ZZ17my_kernel_kernel0E18PaddedInput_shared;
	add.s32 	%r61, %r60, %r59;
	st.shared.f32 	[%r61], %f62;
	add.s32 	%r62, %r181, 1;
	and.b32  	%r63, %r62, 9;
	mad.lo.s32 	%r64, %r63, 40, %r54;
	add.s32 	%r65, %r64, %r52;
	mul.wide.u32 	%rd16, %r65, 4;
	add.s64 	%rd17, %rd13, %rd16;
	ld.global.nc.f32 	%f63, [%rd17];
	st.shared.f32 	[%r61+32], %f63;
	add.s32 	%r66, %r181, 2;
	and.b32  	%r67, %r66, 10;
	mad.lo.s32 	%r68, %r67, 40, %r54;
	add.s32 	%r69, %r68, %r52;
	mul.wide.u32 	%rd18, %r69, 4;
	add.s64 	%rd19, %rd13, %rd18;
	ld.global.nc.f32 	%f64, [%rd19];
	st.shared.f32 	[%r61+64], %f64;
	add.s32 	%r70, %r65, 80;
	mul.wide.u32 	%rd20, %r70, 4;
	add.s64 	%rd21, %rd13, %rd20;
	ld.global.nc.f32 	%f65, [%rd21];
	st.shared.f32 	[%r61+96], %f65;
	add.s32 	%r71, %r181, 4;
	and.b32  	%r72, %r71, 12;
	mad.lo.s32 	%r73, %r72, 40, %r54;
	add.s32 	%r74, %r73, %r52;
	mul.wide.u32 	%rd22, %r74, 4;
	add.s64 	%rd23, %rd13, %rd22;
	ld.global.nc.f32 	%f66, [%rd23];
	st.shared.f32 	[%r61+128], %f66;
	add.s32 	%r75, %r65, 160;
	mul.wide.u32 	%rd24, %r75, 4;
	add.s64 	%rd25, %rd13, %rd24;
	ld.global.nc.f32 	%f67, [%rd25];
	st.shared.f32 	[%r61+160], %f67;
	add.s32 	%r76, %r69, 160;
	mul.wide.u32 	%rd26, %r76, 4;
	add.s64 	%rd27, %rd13, %rd26;
	ld.global.nc.f32 	%f68, [%rd27];
	st.shared.f32 	[%r61+192], %f68;
	add.s32 	%r77, %r65, 240;
	mul.wide.u32 	%rd28, %r77, 4;
	add.s64 	%rd29, %rd13, %rd28;
	ld.global.nc.f32 	%f69, [%rd29];
	st.shared.f32 	[%r61+224], %f69;
	add.s32 	%r181, %r181, 8;
	setp.ne.s32 	%p3, %r181, 512;
	@%p3 bra 	$L__BB0_2;
	mov.u32 	%r79, %ctaid.x;
	and.b32  	%r80, %r79, 3;
	mul.lo.s32 	%r81, %r80, 30;
	mad.lo.s32 	%r7, %r180, 960, %r81;
	mov.b32 	%r182, 0;
$L__BB0_4:
	setp.gt.u32 	%p4, %r1, 9;
	add.s32 	%r9, %r2, %r182;
	setp.gt.u32 	%p5, %r9, 239;
	or.pred  	%p6, %p5, %p4;
	shl.b32 	%r83, %r9, 2;
	mov.u32 	%r84, _ZZ17my_kernel_kernel0E18placeholder_shared;
	add.s32 	%r10, %r84, %r83;
	@%p6 bra 	$L__BB0_6;
	cvt.u16.u32 	%rs1, %r9;
	mul.lo.s16 	%rs2, %rs1, 137;
	shr.u16 	%rs3, %rs2, 12;
	mul.wide.u16 	%r85, %rs3, 120;
	mul.lo.s16 	%rs4, %rs3, 30;
	sub.s16 	%rs5, %rs1, %rs4;
	cvt.u32.u16 	%r86, %rs5;
	and.b32  	%r87, %r86, 255;
	add.s32 	%r88, %r7, %r87;
	add.s32 	%r89, %r88, %r85;
	mul.wide.u32 	%rd30, %r89, 4;
	add.s64 	%rd31, %rd1, %rd30;
	ld.global.nc.f32 	%f70, [%rd31];
	st.shared.f32 	[%r10], %f70;
$L__BB0_6:
	setp.gt.u32 	%p7, %r1, 9;
	setp.gt.u32 	%p8, %r9, 238;
	or.pred  	%p9, %p8, %p7;
	@%p9 bra 	$L__BB0_8;
	cvt.u16.u32 	%rs6, %r9;
	add.s16 	%rs7, %rs6, 1;
	and.b16  	%rs8, %rs7, 255;
	mul.lo.s16 	%rs9, %rs8, 137;
	shr.u16 	%rs10, %rs9, 12;
	mul.wide.u16 	%r91, %rs10, 120;
	mul.lo.s16 	%rs11, %rs10, 30;
	sub.s16 	%rs12, %rs7, %rs11;
	cvt.u32.u16 	%r92, %rs12;
	and.b32  	%r93, %r92, 255;
	add.s32 	%r94, %r7, %r93;
	add.s32 	%r95, %r94, %r91;
	mul.wide.u32 	%rd32, %r95, 4;
	add.s64 	%rd33, %rd1, %rd32;
	ld.global.nc.f32 	%f71, [%rd33];
	st.shared.f32 	[%r10+4], %f71;
$L__BB0_8:
	setp.gt.u32 	%p10, %r1, 9;
	setp.gt.u32 	%p11, %r9, 237;
	or.pred  	%p12, %p11, %p10;
	@%p12 bra 	$L__BB0_10;
	cvt.u16.u32 	%rs13, %r9;
	add.s16 	%rs14, %rs13, 2;
	and.b16  	%rs15, %rs14, 255;
	mul.lo.s16 	%rs16, %rs15, 137;
	shr.u16 	%rs17, %rs16, 12;
	mul.wide.u16 	%r97, %rs17, 120;
	mul.lo.s16 	%rs18, %rs17, 30;
	sub.s16 	%rs19, %rs14, %rs18;
	cvt.u32.u16 	%r98, %rs19;
	and.b32  	%r99, %r98, 255;
	add.s32 	%r100, %r7, %r99;
	add.s32 	%r101, %r100, %r97;
	mul.wide.u32 	%rd34, %r101, 4;
	add.s64 	%rd35, %rd1, %rd34;
	ld.global.nc.f32 	%f72, [%rd35];
	st.shared.f32 	[%r10+8], %f72;
$L__BB0_10:
	setp.gt.u32 	%p13, %r1, 9;
	setp.gt.u32 	%p14, %r9, 236;
	or.pred  	%p15, %p14, %p13;
	@%p15 bra 	$L__BB0_12;
	cvt.u16.u32 	%rs20, %r9;
	add.s16 	%rs21, %rs20, 3;
	and.b16  	%rs22, %rs21, 255;
	mul.lo.s16 	%rs23, %rs22, 137;
	shr.u16 	%rs24, %rs23, 12;
	mul.wide.u16 	%r103, %rs24, 120;
	mul.lo.s16 	%rs25, %rs24, 30;
	sub.s16 	%rs26, %rs21, %rs25;
	cvt.u32.u16 	%r104, %rs26;
	and.b32  	%r105, %r104, 255;
	add.s32 	%r106, %r7, %r105;
	add.s32 	%r107, %r106, %r103;
	mul.wide.u32 	%rd36, %r107, 4;
	add.s64 	%rd37, %rd1, %rd36;
	ld.global.nc.f32 	%f73, [%rd37];
	st.shared.f32 	[%r10+12], %f73;
$L__BB0_12:
	add.s32 	%r182, %r182, 4;
	setp.ne.s32 	%p16, %r182, 24;
	@%p16 bra 	$L__BB0_4;
	mov.b32 	%r183, 0;
$L__BB0_14:
	setp.gt.u32 	%p17, %r1, 1;
	add.s32 	%r110, %r2, %r183;
	add.s32 	%r13, %r110, 192;
	setp.gt.u32 	%p18, %r13, 239;
	or.pred  	%p19, %p18, %p17;
	shl.b32 	%r111, %r110, 2;
	add.s32 	%r14, %r84, %r111;
	@%p19 bra 	$L__BB0_16;
	cvt.u16.u32 	%rs27, %r13;
	mul.lo.s16 	%rs28, %rs27, 137;
	shr.u16 	%rs29, %rs28, 12;
	mul.wide.u16 	%r113, %rs29, 120;
	mul.lo.s16 	%rs30, %rs29, 30;
	sub.s16 	%rs31, %rs27, %rs30;
	cvt.u32.u16 	%r114, %rs31;
	and.b32  	%r115, %r114, 255;
	add.s32 	%r116, %r7, %r115;
	add.s32 	%r117, %r116, %r113;
	mul.wide.u32 	%rd38, %r117, 4;
	add.s64 	%rd39, %rd1, %rd38;
	ld.global.nc.f32 	%f74, [%rd39];
	st.shared.f32 	[%r14+768], %f74;
$L__BB0_16:
	setp.gt.u32 	%p20, %r1, 1;
	setp.gt.u32 	%p21, %r13, 238;
	or.pred  	%p22, %p21, %p20;
	@%p22 bra 	$L__BB0_18;
	cvt.u16.u32 	%rs32, %r13;
	add.s16 	%rs33, %rs32, 1;
	and.b16  	%rs34, %rs33, 255;
	mul.lo.s16 	%rs35, %rs34, 137;
	shr.u16 	%rs36, %rs35, 12;
	mul.wide.u16 	%r119, %rs36, 120;
	mul.lo.s16 	%rs37, %rs36, 30;
	sub.s16 	%rs38, %rs33, %rs37;
	cvt.u32.u16 	%r120, %rs38;
	and.b32  	%r121, %r120, 255;
	add.s32 	%r122, %r7, %r121;
	add.s32 	%r123, %r122, %r119;
	mul.wide.u32 	%rd40, %r123, 4;
	add.s64 	%rd41, %rd1, %rd40;
	ld.global.nc.f32 	%f75, [%rd41];
	st.shared.f32 	[%r14+772], %f75;
$L__BB0_18:
	setp.gt.u32 	%p23, %r1, 1;
	setp.gt.u32 	%p24, %r13, 237;
	or.pred  	%p25, %p24, %p23;
	@%p25 bra 	$L__BB0_20;
	cvt.u16.u32 	%rs39, %r13;
	add.s16 	%rs40, %rs39, 2;
	and.b16  	%rs41, %rs40, 255;
	mul.lo.s16 	%rs42, %rs41, 137;
	shr.u16 	%rs43, %rs42, 12;
	mul.wide.u16 	%r125, %rs43, 120;
	mul.lo.s16 	%rs44, %rs43, 30;
	sub.s16 	%rs45, %rs40, %rs44;
	cvt.u32.u16 	%r126, %rs45;
	and.b32  	%r127, %r126, 255;
	add.s32 	%r128, %r7, %r127;
	add.s32 	%r129, %r128, %r125;
	mul.wide.u32 	%rd42, %r129, 4;
	add.s64 	%rd43, %rd1, %rd42;
	ld.global.nc.f32 	%f76, [%rd43];
	st.shared.f32 	[%r14+776], %f76;
$L__BB0_20:
	setp.gt.u32 	%p26, %r1, 1;
	setp.gt.u32 	%p27, %r13, 236;
	or.pred  	%p28, %p27, %p26;
	@%p28 bra 	$L__BB0_22;
	cvt.u16.u32 	%rs46, %r13;
	add.s16 	%rs47, %rs46, 3;
	and.b16  	%rs48, %rs47, 255;
	mul.lo.s16 	%rs49, %rs48, 137;
	shr.u16 	%rs50, %rs49, 12;
	mul.wide.u16 	%r131, %rs50, 120;
	mul.lo.s16 	%rs51, %rs50, 30;
	sub.s16 	%rs52, %rs47, %rs51;
	cvt.u32.u16 	%r132, %rs52;
	and.b32  	%r133, %r132, 255;
	add.s32 	%r134, %r7, %r133;
	add.s32 	%r135, %r134, %r131;
	mul.wide.u32 	%rd44, %r135, 4;
	add.s64 	%rd45, %rd1, %rd44;
	ld.global.nc.f32 	%f77, [%rd45];
	st.shared.f32 	[%r14+780], %f77;
$L__BB0_22:
	add.s32 	%r183, %r183, 4;
	setp.ne.s32 	%p29, %r183, 24;
	@%p29 bra 	$L__BB0_14;
	bar.sync 	0;
	mov.b32 	%r184, 0;
$L__BB0_24:
	mov.u32 	%r138, _ZZ17my_kernel_kernel0E18placeholder_shared;
	mad.lo.s32 	%r139, %r184, 120, %r138;
	ld.shared.f32 	%f1, [%r139];
	ld.shared.f32 	%f2, [%r139+4];
	ld.shared.f32 	%f3, [%r139+8];
	ld.shared.f32 	%f4, [%r139+12];
	ld.shared.f32 	%f5, [%r139+16];
	ld.shared.f32 	%f6, [%r139+20];
	ld.shared.f32 	%f7, [%r139+24];
	ld.shared.f32 	%f8, [%r139+28];
	ld.shared.f32 	%f9, [%r139+32];
	ld.shared.f32 	%f10, [%r139+36];
	ld.shared.f32 	%f11, [%r139+40];
	ld.shared.f32 	%f12, [%r139+44];
	ld.shared.f32 	%f13, [%r139+48];
	ld.shared.f32 	%f14, [%r139+52];
	ld.shared.f32 	%f15, [%r139+56];
	ld.shared.f32 	%f16, [%r139+60];
	ld.shared.f32 	%f17, [%r139+64];
	ld.shared.f32 	%f18, [%r139+68];
	ld.shared.f32 	%f19, [%r139+72];
	ld.shared.f32 	%f20, [%r139+76];
	ld.shared.f32 	%f21, [%r139+80];
	ld.shared.f32 	%f22, [%r139+84];
	ld.shared.f32 	%f23, [%r139+88];
	ld.shared.f32 	%f24, [%r139+92];
	ld.shared.f32 	%f25, [%r139+96];
	ld.shared.f32 	%f26, [%r139+100];
	ld.shared.f32 	%f27, [%r139+104];
	ld.shared.f32 	%f28, [%r139+108];
	ld.shared.f32 	%f29, [%r139+112];
	ld.shared.f32 	%f30, [%r139+116];
	mov.b32 	%r185, 0;
	mov.pred 	%p42, -1;
$L__BB0_25:
	mov.pred 	%p1, %p42;
	mul.lo.s32 	%r18, %r185, 960;
	and.b32  	%r141, %r1, 1022;
	add.s32 	%r142, %r185, %r141;
	shl.b32 	%r143, %r142, 9;
	shl.b32 	%r144, %r1, 6;
	and.b32  	%r145, %r144, 64;
	add.s32 	%r146, %r184, %r145;
	add.s32 	%r19, %r146, %r143;
	mov.b32 	%r186, 0;
$L__BB0_26:
	mad.lo.s32 	%r147, %r186, 240, %r18;
	shl.b32 	%r148, %r186, 7;
	add.s32 	%r149, %r19, %r148;
	shl.b32 	%r150, %r149, 2;
	mov.u32 	%r151, _ZZ17my_kernel_kernel0E18PaddedInput_shared;
	add.s32 	%r152, %r151, %r150;
	ld.shared.f32 	%f78, [%r152+96];
	ld.shared.f32 	%f79, [%r152+64];
	ld.shared.f32 	%f80, [%r152+32];
	ld.shared.f32 	%f81, [%r152];
	mul.wide.u32 	%rd46, %r147, 4;
	add.s64 	%rd47, %rd2, %rd46;
	ld.local.v4.f32 	{%f82, %f83, %f84, %f85}, [%rd47];
	fma.rn.f32 	%f86, %f81, %f1, %f82;
	fma.rn.f32 	%f87, %f81, %f2, %f83;
	ld.local.v4.f32 	{%f88, %f89, %f90, %f91}, [%rd47+112];
	fma.rn.f32 	%f92, %f80, %f1, %f90;
	fma.rn.f32 	%f93, %f80, %f2, %f91;
	ld.local.v4.f32 	{%f94, %f95, %f96, %f97}, [%rd47+240];
	fma.rn.f32 	%f98, %f79, %f1, %f94;
	fma.rn.f32 	%f99, %f79, %f2, %f95;
	ld.local.v4.f32 	{%f100, %f101, %f102, %f103}, [%rd47+352];
	fma.rn.f32 	%f104, %f78, %f1, %f102;
	fma.rn.f32 	%f105, %f78, %f2, %f103;
	fma.rn.f32 	%f106, %f81, %f3, %f84;
	fma.rn.f32 	%f107, %f81, %f4, %f85;
	st.local.v4.f32 	[%rd47], {%f86, %f87, %f106, %f107};
	ld.local.v4.f32 	{%f108, %f109, %f110, %f111}, [%rd47+128];
	fma.rn.f32 	%f112, %f80, %f3, %f108;
	fma.rn.f32 	%f113, %f80, %f4, %f109;
	fma.rn.f32 	%f114, %f79, %f3, %f96;
	fma.rn.f32 	%f115, %f79, %f4, %f97;
	st.local.v4.f32 	[%rd47+240], {%f98, %f99, %f114, %f115};
	ld.local.v4.f32 	{%f116, %f117, %f118, %f119}, [%rd47+368];
	fma.rn.f32 	%f120, %f78, %f3, %f116;
	fma.rn.f32 	%f121, %f78, %f4, %f117;
	ld.local.v4.f32 	{%f122, %f123, %f124, %f125}, [%rd47+16];
	fma.rn.f32 	%f126, %f81, %f5, %f122;
	fma.rn.f32 	%f127, %f81, %f6, %f123;
	fma.rn.f32 	%f128, %f80, %f5, %f110;
	fma.rn.f32 	%f129, %f80, %f6, %f111;
	st.local.v4.f32 	[%rd47+128], {%f112, %f113, %f128, %f129};
	ld.local.v4.f32 	{%f130, %f131, %f132, %f133}, [%rd47+256];
	fma.rn.f32 	%f134, %f79, %f5, %f130;
	fma.rn.f32 	%f135, %f79, %f6, %f131;
	fma.rn.f32 	%f136, %f78, %f5, %f118;
	fma.rn.f32 	%f137, %f78, %f6, %f119;
	st.local.v4.f32 	[%rd47+368], {%f120, %f121, %f136, %f137};
	fma.rn.f32 	%f138, %f81, %f7, %f124;
	fma.rn.f32 	%f139, %f81, %f8, %f125;
	st.local.v4.f32 	[%rd47+16], {%f126, %f127, %f138, %f139};
	ld.local.v4.f32 	{%f140, %f141, %f142, %f143}, [%rd47+144];
	fma.rn.f32 	%f144, %f80, %f7, %f140;
	fma.rn.f32 	%f145, %f80, %f8, %f141;
	fma.rn.f32 	%f146, %f79, %f7, %f132;
	fma.rn.f32 	%f147, %f79, %f8, %f133;
	st.local.v4.f32 	[%rd47+256], {%f134, %f135, %f146, %f147};
	ld.local.v4.f32 	{%f148, %f149, %f150, %f151}, [%rd47+384];
	fma.rn.f32 	%f152, %f78, %f7, %f148;
	fma.rn.f32 	%f153, %f78, %f8, %f149;
	ld.local.v4.f32 	{%f154, %f155, %f156, %f157}, [%rd47+32];
	fma.rn.f32 	%f158, %f81, %f9, %f154;
	fma.rn.f32 	%f159, %f81, %f10, %f155;
	fma.rn.f32 	%f160, %f80, %f9, %f142;
	fma.rn.f32 	%f161, %f80, %f10, %f143;
	st.local.v4.f32 	[%rd47+144], {%f144, %f145, %f160, %f161};
	ld.local.v4.f32 	{%f162, %f163, %f164, %f165}, [%rd47+272];
	fma.rn.f32 	%f166, %f79, %f9, %f162;
	fma.rn.f32 	%f167, %f79, %f10, %f163;
	fma.rn.f32 	%f168, %f78, %f9, %f150;
	fma.rn.f32 	%f169, %f78, %f10, %f151;
	st.local.v4.f32 	[%rd47+384], {%f152, %f153, %f168, %f169};
	fma.rn.f32 	%f170, %f81, %f11, %f156;
	fma.rn.f32 	%f171, %f81, %f12, %f157;
	st.local.v4.f32 	[%rd47+32], {%f158, %f159, %f170, %f171};
	ld.local.v4.f32 	{%f172, %f173, %f174, %f175}, [%rd47+160];
	fma.rn.f32 	%f176, %f80, %f11, %f172;
	fma.rn.f32 	%f177, %f80, %f12, %f173;
	fma.rn.f32 	%f178, %f79, %f11, %f164;
	fma.rn.f32 	%f179, %f79, %f12, %f165;
	st.local.v4.f32 	[%rd47+272], {%f166, %f167, %f178, %f179};
	ld.local.v4.f32 	{%f180, %f181, %f182, %f183}, [%rd47+400];
	fma.rn.f32 	%f184, %f78, %f11, %f180;
	fma.rn.f32 	%f185, %f78, %f12, %f181;
	ld.local.v4.f32 	{%f186, %f187, %f188, %f189}, [%rd47+48];
	fma.rn.f32 	%f190, %f81, %f13, %f186;
	fma.rn.f32 	%f191, %f81, %f14, %f187;
	fma.rn.f32 	%f192, %f80, %f13, %f174;
	fma.rn.f32 	%f193, %f80, %f14, %f175;
	st.local.v4.f32 	[%rd47+160], {%f176, %f177, %f192, %f193};
	ld.local.v4.f32 	{%f194, %f195, %f196, %f197}, [%rd47+288];
	fma.rn.f32 	%f198, %f79, %f13, %f194;
	fma.rn.f32 	%f199, %f79, %f14, %f195;
	fma.rn.f32 	%f200, %f78, %f13, %f182;
	fma.rn.f32 	%f201, %f78, %f14, %f183;
	st.local.v4.f32 	[%rd47+400], {%f184, %f185, %f200, %f201};
	fma.rn.f32 	%f202, %f81, %f15, %f188;
	fma.rn.f32 	%f203, %f81, %f16, %f189;
	st.local.v4.f32 	[%rd47+48], {%f190, %f191, %f202, %f203};
	ld.local.v4.f32 	{%f204, %f205, %f206, %f207}, [%rd47+176];
	fma.rn.f32 	%f208, %f80, %f15, %f204;
	fma.rn.f32 	%f209, %f80, %f16, %f205;
	fma.rn.f32 	%f210, %f79, %f15, %f196;
	fma.rn.f32 	%f211, %f79, %f16, %f197;
	st.local.v4.f32 	[%rd47+288], {%f198, %f199, %f210, %f211};
	ld.local.v4.f32 	{%f212, %f213, %f214, %f215}, [%rd47+416];
	fma.rn.f32 	%f216, %f78, %f15, %f212;
	fma.rn.f32 	%f217, %f78, %f16, %f213;
	ld.local.v4.f32 	{%f218, %f219, %f220, %f221}, [%rd47+64];
	fma.rn.f32 	%f222, %f81, %f17, %f218;
	fma.rn.f32 	%f223, %f81, %f18, %f219;
	fma.rn.f32 	%f224, %f80, %f17, %f206;
	fma.rn.f32 	%f225, %f80, %f18, %f207;
	st.local.v4.f32 	[%rd47+176], {%f208, %f209, %f224, %f225};
	ld.local.v4.f32 	{%f226, %f227, %f228, %f229}, [%rd47+304];
	fma.rn.f32 	%f230, %f79, %f17, %f226;
	fma.rn.f32 	%f231, %f79, %f18, %f227;
	fma.rn.f32 	%f232, %f78, %f17, %f214;
	fma.rn.f32 	%f233, %f78, %f18, %f215;
	st.local.v4.f32 	[%rd47+416], {%f216, %f217, %f232, %f233};
	fma.rn.f32 	%f234, %f81, %f19, %f220;
	fma.rn.f32 	%f235, %f81, %f20, %f221;
	st.local.v4.f32 	[%rd47+64], {%f222, %f223, %f234, %f235};
	ld.local.v4.f32 	{%f236, %f237, %f238, %f239}, [%rd47+192];
	fma.rn.f32 	%f240, %f80, %f19, %f236;
	fma.rn.f32 	%f241, %f80, %f20, %f237;
	fma.rn.f32 	%f242, %f79, %f19, %f228;
	fma.rn.f32 	%f243, %f79, %f20, %f229;
	st.local.v4.f32 	[%rd47+304], {%f230, %f231, %f242, %f243};
	ld.local.v4.f32 	{%f244, %f245, %f246, %f247}, [%rd47+432];
	fma.rn.f32 	%f248, %f78, %f19, %f244;
	fma.rn.f32 	%f249, %f78, %f20, %f245;
	ld.local.v4.f32 	{%f250, %f251, %f252, %f253}, [%rd47+80];
	fma.rn.f32 	%f254, %f81, %f21, %f250;
	fma.rn.f32 	%f255, %f81, %f22, %f251;
	fma.rn.f32 	%f256, %f80, %f21, %f238;
	fma.rn.f32 	%f257, %f80, %f22, %f239;
	st.local.v4.f32 	[%rd47+192], {%f240, %f241, %f256, %f257};
	ld.local.v4.f32 	{%f258, %f259, %f260, %f261}, [%rd47+320];
	fma.rn.f32 	%f262, %f79, %f21, %f258;
	fma.rn.f32 	%f263, %f79, %f22, %f259;
	fma.rn.f32 	%f264, %f78, %f21, %f246;
	fma.rn.f32 	%f265, %f78, %f22, %f247;
	st.local.v4.f32 	[%rd47+432], {%f248, %f249, %f264, %f265};
	fma.rn.f32 	%f266, %f81, %f23, %f252;
	fma.rn.f32 	%f267, %f81, %f24, %f253;
	st.local.v4.f32 	[%rd47+80], {%f254, %f255, %f266, %f267};
	ld.local.v4.f32 	{%f268, %f269, %f270, %f271}, [%rd47+208];
	fma.rn.f32 	%f272, %f80, %f23, %f268;
	fma.rn.f32 	%f273, %f80, %f24, %f269;
	fma.rn.f32 	%f274, %f79, %f23, %f260;
	fma.rn.f32 	%f275, %f79, %f24, %f261;
	st.local.v4.f32 	[%rd47+320], {%f262, %f263, %f274, %f275};
	ld.local.v4.f32 	{%f276, %f277, %f278, %f279}, [%rd47+448];
	fma.rn.f32 	%f280, %f78, %f23, %f276;
	fma.rn.f32 	%f281, %f78, %f24, %f277;
	ld.local.v4.f32 	{%f282, %f283, %f284, %f285}, [%rd47+96];
	fma.rn.f32 	%f286, %f81, %f25, %f282;
	fma.rn.f32 	%f287, %f81, %f26, %f283;
	fma.rn.f32 	%f288, %f80, %f25, %f270;
	fma.rn.f32 	%f289, %f80, %f26, %f271;
	st.local.v4.f32 	[%rd47+208], {%f272, %f273, %f288, %f289};
	ld.local.v4.f32 	{%f290, %f291, %f292, %f293}, [%rd47+336];
	fma.rn.f32 	%f294, %f79, %f25, %f290;
	fma.rn.f32 	%f295, %f79, %f26, %f291;
	fma.rn.f32 	%f296, %f78, %f25, %f278;
	fma.rn.f32 	%f297, %f78, %f26, %f279;
	st.local.v4.f32 	[%rd47+448], {%f280, %f281, %f296, %f297};
	fma.rn.f32 	%f298, %f81, %f27, %f284;
	fma.rn.f32 	%f299, %f81, %f28, %f285;
	st.local.v4.f32 	[%rd47+96], {%f286, %f287, %f298, %f299};
	ld.local.v4.f32 	{%f300, %f301, %f302, %f303}, [%rd47+224];
	fma.rn.f32 	%f304, %f80, %f27, %f300;
	fma.rn.f32 	%f305, %f80, %f28, %f301;
	fma.rn.f32 	%f306, %f79, %f27, %f292;
	fma.rn.f32 	%f307, %f79, %f28, %f293;
	st.local.v4.f32 	[%rd47+336], {%f294, %f295, %f306, %f307};
	ld.local.v4.f32 	{%f308, %f309, %f310, %f311}, [%rd47+464];
	fma.rn.f32 	%f312, %f78, %f27, %f308;
	fma.rn.f32 	%f313, %f78, %f28, %f309;
	fma.rn.f32 	%f314, %f81, %f29, %f88;
	fma.rn.f32 	%f315, %f81, %f30, %f89;
	st.local.v4.f32 	[%rd47+112], {%f314, %f315, %f92, %f93};
	fma.rn.f32 	%f316, %f80, %f29, %f302;
	fma.rn.f32 	%f317, %f80, %f30, %f303;
	st.local.v4.f32 	[%rd47+224], {%f304, %f305, %f316, %f317};
	fma.rn.f32 	%f318, %f79, %f29, %f100;
	fma.rn.f32 	%f319, %f79, %f30, %f101;
	st.local.v4.f32 	[%rd47+352], {%f318, %f319, %f104, %f105};
	fma.rn.f32 	%f320, %f78, %f29, %f310;
	fma.rn.f32 	%f321, %f78, %f30, %f311;
	st.local.v4.f32 	[%rd47+464], {%f312, %f313, %f320, %f321};
	ld.shared.f32 	%f322, [%r152+224];
	ld.shared.f32 	%f323, [%r152+192];
	ld.shared.f32 	%f324, [%r152+160];
	ld.shared.f32 	%f325, [%r152+128];
	ld.local.v4.f32 	{%f326, %f327, %f328, %f329}, [%rd47+480];
	fma.rn.f32 	%f330, %f325, %f1, %f326;
	fma.rn.f32 	%f331, %f325, %f2, %f327;
	ld.local.v4.f32 	{%f332, %f333, %f334, %f335}, [%rd47+592];
	fma.rn.f32 	%f336, %f324, %f1, %f334;
	fma.rn.f32 	%f337, %f324, %f2, %f335;
	ld.local.v4.f32 	{%f338, %f339, %f340, %f341}, [%rd47+720];
	fma.rn.f32 	%f342, %f323, %f1, %f338;
	fma.rn.f32 	%f343, %f323, %f2, %f339;
	ld.local.v4.f32 	{%f344, %f345, %f346, %f347}, [%rd47+832];
	fma.rn.f32 	%f348, %f322, %f1, %f346;
	fma.rn.f32 	%f349, %f322, %f2, %f347;
	fma.rn.f32 	%f350, %f325, %f3, %f328;
	fma.rn.f32 	%f351, %f325, %f4, %f329;
	st.local.v4.f32 	[%rd47+480], {%f330, %f331, %f350, %f351};
	ld.local.v4.f32 	{%f352, %f353, %f354, %f355}, [%rd47+608];
	fma.rn.f32 	%f356, %f324, %f3, %f352;
	fma.rn.f32 	%f357, %f324, %f4, %f353;
	fma.rn.f32 	%f358, %f323, %f3, %f340;
	fma.rn.f32 	%f359, %f323, %f4, %f341;
	st.local.v4.f32 	[%rd47+720], {%f342, %f343, %f358, %f359};
	ld.local.v4.f32 	{%f360, %f361, %f362, %f363}, [%rd47+848];
	fma.rn.f32 	%f364, %f322, %f3, %f360;
	fma.rn.f32 	%f365, %f322, %f4, %f361;
	ld.local.v4.f32 	{%f366, %f367, %f368, %f369}, [%rd47+496];
	fma.rn.f32 	%f370, %f325, %f5, %f366;
	fma.rn.f32 	%f371, %f325, %f6, %f367;
	fma.rn.f32 	%f372, %f324, %f5, %f354;
	fma.rn.f32 	%f373, %f324, %f6, %f355;
	st.local.v4.f32 	[%rd47+608], {%f356, %f357, %f372, %f373};
	ld.local.v4.f32 	{%f374, %f375, %f376, %f377}, [%rd47+736];
	fma.rn.f32 	%f378, %f323, %f5, %f374;
	fma.rn.f32 	%f379, %f323, %f6, %f375;
	fma.rn.f32 	%f380, %f322, %f5, %f362;
	fma.rn.f32 	%f381, %f322, %f6, %f363;
	st.local.v4.f32 	[%rd47+848], {%f364, %f365, %f380, %f381};
	fma.rn.f32 	%f382, %f325, %f7, %f368;
	fma.rn.f32 	%f383, %f325, %f8, %f369;
	st.local.v4.f32 	[%rd47+496], {%f370, %f371, %f382, %f383};
	ld.local.v4.f32 	{%f384, %f385, %f386, %f387}, [%rd47+624];
	fma.rn.f32 	%f388, %f324, %f7, %f384;
	fma.rn.f32 	%f389, %f324, %f8, %f385;
	fma.rn.f32 	%f390, %f323, %f7, %f376;
	fma.rn.f32 	%f391, %f323, %f8, %f377;
	st.local.v4.f32 	[%rd47+736], {%f378, %f379, %f390, %f391};
	ld.local.v4.f32 	{%f392, %f393, %f394, %f395}, [%rd47+864];
	fma.rn.f32 	%f396, %f322, %f7, %f392;
	fma.rn.f32 	%f397, %f322, %f8, %f393;
	ld.local.v4.f32 	{%f398, %f399, %f400, %f401}, [%rd47+512];
	fma.rn.f32 	%f402, %f325, %f9, %f398;
	fma.rn.f32 	%f403, %f325, %f10, %f399;
	fma.rn.f32 	%f404, %f324, %f9, %f386;
	fma.rn.f32 	%f405, %f324, %f10, %f387;
	st.local.v4.f32 	[%rd47+624], {%f388, %f389, %f404, %f405};
	ld.local.v4.f32 	{%f406, %f407, %f408, %f409}, [%rd47+752];
	fma.rn.f32 	%f410, %f323, %f9, %f406;
	fma.rn.f32 	%f411, %f323, %f10, %f407;
	fma.rn.f32 	%f412, %f322, %f9, %f394;
	fma.rn.f32 	%f413, %f322, %f10, %f395;
	st.local.v4.f32 	[%rd47+864], {%f396, %f397, %f412, %f413};
	fma.rn.f32 	%f414, %f325, %f11, %f400;
	fma.rn.f32 	%f415, %f325, %f12, %f401;
	st.local.v4.f32 	[%rd47+512], {%f402, %f403, %f414, %f415};
	ld.local.v4.f32 	{%f416, %f417, %f418, %f419}, [%rd47+640];
	fma.rn.f32 	%f420, %f324, %f11, %f416;
	fma.rn.f32 	%f421, %f324, %f12, %f417;
	fma.rn.f32 	%f422, %f323, %f11, %f408;
	fma.rn.f32 	%f423, %f323, %f12, %f409;
	st.local.v4.f32 	[%rd47+752], {%f410, %f411, %f422, %f423};
	ld.local.v4.f32 	{%f424, %f425, %f426, %f427}, [%rd47+880];
	fma.rn.f32 	%f428, %f322, %f11, %f424;
	fma.rn.f32 	%f429, %f322, %f12, %f425;
	ld.local.v4.f32 	{%f430, %f431, %f432, %f433}, [%rd47+528];
	fma.rn.f32 	%f434, %f325, %f13, %f430;
	fma.rn.f32 	%f435, %f325, %f14, %f431;
	fma.rn.f32 	%f436, %f324, %f13, %f418;
	fma.rn.f32 	%f437, %f324, %f14, %f419;
	st.local.v4.f32 	[%rd47+640], {%f420, %f421, %f436, %f437};
	ld.local.v4.f32 	{%f438, %f439, %f440, %f441}, [%rd47+768];
	fma.rn.f32 	%f442, %f323, %f13, %f438;
	fma.rn.f32 	%f443, %f323, %f14, %f439;
	fma.rn.f32 	%f444, %f322, %f13, %f426;
	fma.rn.f32 	%f445, %f322, %f14, %f427;
	st.local.v4.f32 	[%rd47+880], {%f428, %f429, %f444, %f445};
	fma.rn.f32 	%f446, %f325, %f15, %f432;
	fma.rn.f32 	%f447, %f325, %f16, %f433;
	st.local.v4.f32 	[%rd47+528], {%f434, %f435, %f446, %f447};
	ld.local.v4.f32 	{%f448, %f449, %f450, %f451}, [%rd47+656];
	fma.rn.f32 	%f452, %f324, %f15, %f448;
	fma.rn.f32 	%f453, %f324, %f16, %f449;
	fma.rn.f32 	%f454, %f323, %f15, %f440;
	fma.rn.f32 	%f455, %f323, %f16, %f441;
	st.local.v4.f32 	[%rd47+768], {%f442, %f443, %f454, %f455};
	ld.local.v4.f32 	{%f456, %f457, %f458, %f459}, [%rd47+896];
	fma.rn.f32 	%f460, %f322, %f15, %f456;
	fma.rn.f32 	%f461, %f322, %f16, %f457;
	ld.local.v4.f32 	{%f462, %f463, %f464, %f465}, [%rd47+544];
	fma.rn.f32 	%f466, %f325, %f17, %f462;
	fma.rn.f32 	%f467, %f325, %f18, %f463;
	fma.rn.f32 	%f468, %f324, %f17, %f450;
	fma.rn.f32 	%f469, %f324, %f18, %f451;
	st.local.v4.f32 	[%rd47+656], {%f452, %f453, %f468, %f469};
	ld.local.v4.f32 	{%f470, %f471, %f472, %f473}, [%rd47+784];
	fma.rn.f32 	%f474, %f323, %f17, %f470;
	fma.rn.f32 	%f475, %f323, %f18, %f471;
	fma.rn.f32 	%f476, %f322, %f17, %f458;
	fma.rn.f32 	%f477, %f322, %f18, %f459;
	st.local.v4.f32 	[%rd47+896], {%f460, %f461, %f476, %f477};
	fma.rn.f32 	%f478, %f325, %f19, %f464;
	fma.rn.f32 	%f479, %f325, %f20, %f465;
	st.local.v4.f32 	[%rd47+544], {%f466, %f467, %f478, %f479};
	ld.local.v4.f32 	{%f480, %f481, %f482, %f483}, [%rd47+672];
	fma.rn.f32 	%f484, %f324, %f19, %f480;
	fma.rn.f32 	%f485, %f324, %f20, %f481;
	fma.rn.f32 	%f486, %f323, %f19, %f472;
	fma.rn.f32 	%f487, %f323, %f20, %f473;
	st.local.v4.f32 	[%rd47+784], {%f474, %f475, %f486, %f487};
	ld.local.v4.f32 	{%f488, %f489, %f490, %f491}, [%rd47+912];
	fma.rn.f32 	%f492, %f322, %f19, %f488;
	fma.rn.f32 	%f493, %f322, %f20, %f489;
	ld.local.v4.f32 	{%f494, %f495, %f496, %f497}, [%rd47+560];
	fma.rn.f32 	%f498, %f325, %f21, %f494;
	fma.rn.f32 	%f499, %f325, %f22, %f495;
	fma.rn.f32 	%f500, %f324, %f21, %f482;
	fma.rn.f32 	%f501, %f324, %f22, %f483;
	st.local.v4.f32 	[%rd47+672], {%f484, %f485, %f500, %f501};
	ld.local.v4.f32 	{%f502, %f503, %f504, %f505}, [%rd47+800];
	fma.rn.f32 	%f506, %f323, %f21, %f502;
	fma.rn.f32 	%f507, %f323, %f22, %f503;
	fma.rn.f32 	%f508, %f322, %f21, %f490;
	fma.rn.f32 	%f509, %f322, %f22, %f491;
	st.local.v4.f32 	[%rd47+912], {%f492, %f493, %f508, %f509};
	fma.rn.f32 	%f510, %f325, %f23, %f496;
	fma.rn.f32 	%f511, %f325, %f24, %f497;
	st.local.v4.f32 	[%rd47+560], {%f498, %f499, %f510, %f511};
	ld.local.v4.f32 	{%f512, %f513, %f514, %f515}, [%rd47+688];
	fma.rn.f32 	%f516, %f324, %f23, %f512;
	fma.rn.f32 	%f517, %f324, %f24, %f513;
	fma.rn.f32 	%f518, %f323, %f23, %f504;
	fma.rn.f32 	%f519, %f323, %f24, %f505;
	st.local.v4.f32 	[%rd47+800], {%f506, %f507, %f518, %f519};
	ld.local.v4.f32 	{%f520, %f521, %f522, %f523}, [%rd47+928];
	fma.rn.f32 	%f524, %f322, %f23, %f520;
	fma.rn.f32 	%f525, %f322, %f24, %f521;
	ld.local.v4.f32 	{%f526, %f527, %f528, %f529}, [%rd47+576];
	fma.rn.f32 	%f530, %f325, %f25, %f526;
	fma.rn.f32 	%f531, %f325, %f26, %f527;
	fma.rn.f32 	%f532, %f324, %f25, %f514;
	fma.rn.f32 	%f533, %f324, %f26, %f515;
	st.local.v4.f32 	[%rd47+688], {%f516, %f517, %f532, %f533};
	ld.local.v4.f32 	{%f534, %f535, %f536, %f537}, [%rd47+816];
	fma.rn.f32 	%f538, %f323, %f25, %f534;
	fma.rn.f32 	%f539, %f323, %f26, %f535;
	fma.rn.f32 	%f540, %f322, %f25, %f522;
	fma.rn.f32 	%f541, %f322, %f26, %f523;
	st.local.v4.f32 	[%rd47+928], {%f524, %f525, %f540, %f541};
	fma.rn.f32 	%f542, %f325, %f27, %f528;
	fma.rn.f32 	%f543, %f325, %f28, %f529;
	st.local.v4.f32 	[%rd47+576], {%f530, %f531, %f542, %f543};
	ld.local.v4.f32 	{%f544, %f545, %f546, %f547}, [%rd47+704];
	fma.rn.f32 	%f548, %f324, %f27, %f544;
	fma.rn.f32 	%f549, %f324, %f28, %f545;
	fma.rn.f32 	%f550, %f323, %f27, %f536;
	fma.rn.f32 	%f551, %f323, %f28, %f537;
	st.local.v4.f32 	[%rd47+816], {%f538, %f539, %f550, %f551};
	ld.local.v4.f32 	{%f552, %f553, %f554, %f555}, [%rd47+944];
	fma.rn.f32 	%f556, %f322, %f27, %f552;
	fma.rn.f32 	%f557, %f322, %f28, %f553;
	fma.rn.f32 	%f558, %f325, %f29, %f332;
	fma.rn.f32 	%f559, %f325, %f30, %f333;
	st.local.v4.f32 	[%rd47+592], {%f558, %f559, %f336, %f337};
	fma.rn.f32 	%f560, %f324, %f29, %f546;
	fma.rn.f32 	%f561, %f324, %f30, %f547;
	st.local.v4.f32 	[%rd47+704], {%f548, %f549, %f560, %f561};
	fma.rn.f32 	%f562, %f323, %f29, %f344;
	fma.rn.f32 	%f563, %f323, %f30, %f345;
	st.local.v4.f32 	[%rd47+832], {%f562, %f563, %f348, %f349};
	fma.rn.f32 	%f564, %f322, %f29, %f554;
	fma.rn.f32 	%f565, %f322, %f30, %f555;
	st.local.v4.f32 	[%rd47+944], {%f556, %f557, %f564, %f565};
	add.s32 	%r186, %r186, 1;
	setp.ne.s32 	%p31, %r186, 4;
	@%p31 bra 	$L__BB0_26;
	mov.b32 	%r185, 1;
	mov.pred 	%p42, 0;
	@%p1 bra 	$L__BB0_25;
	add.s32 	%r184, %r184, 1;
	setp.ne.s32 	%p33, %r184, 8;
	@%p33 bra 	$L__BB0_24;
	add.s32 	%r180, %r180, 1;
	setp.ne.s32 	%p34, %r180, 5;
	@%p34 bra 	$L__BB0_1;
	ld.param.u64 	%rd68, [my_kernel_kernel0_param_3];
	mov.u32 	%r155, %ctaid.x;
	shl.b32 	%r156, %r155, 29;
	shr.s32 	%r157, %r156, 31;
	shr.u32 	%r158, %r1, 1;
	mul.lo.s32 	%r159, %r158, 245760;
	shr.u32 	%r160, %r155, 3;
	and.b32  	%r161, %r157, 1920;
	and.b32  	%r162, %r1, 1;
	setp.eq.b32 	%p36, %r162, 1;
	selp.b32 	%r163, 960, 0, %p36;
	mad.lo.s32 	%r164, %r160, 15360, %r159;
	or.b32  	%r165, %r164, %r163;
	and.b32  	%r166, %r155, 3;
	mul.lo.s32 	%r167, %r166, 30;
	add.s32 	%r168, %r165, %r167;
	add.s32 	%r24, %r168, %r161;
	cvta.to.global.u64 	%rd48, %rd68;
	mul.wide.u32 	%rd49, %r167, 4;
	add.s64 	%rd50, %rd48, %rd49;
	ld.global.nc.f32 	%f31, [%rd50];
	ld.global.nc.f32 	%f32, [%rd50+4];
	ld.global.nc.f32 	%f33, [%rd50+8];
	ld.global.nc.f32 	%f34, [%rd50+12];
	ld.global.nc.f32 	%f35, [%rd50+16];
	ld.global.nc.f32 	%f36, [%rd50+20];
	ld.global.nc.f32 	%f37, [%rd50+24];
	ld.global.nc.f32 	%f38, [%rd50+28];
	ld.global.nc.f32 	%f39, [%rd50+32];
	ld.global.nc.f32 	%f40, [%rd50+36];
	ld.global.nc.f32 	%f41, [%rd50+40];
	ld.global.nc.f32 	%f42, [%rd50+44];
	ld.global.nc.f32 	%f43, [%rd50+48];
	ld.global.nc.f32 	%f44, [%rd50+52];
	ld.global.nc.f32 	%f45, [%rd50+56];
	ld.global.nc.f32 	%f46, [%rd50+60];
	ld.global.nc.f32 	%f47, [%rd50+64];
	ld.global.nc.f32 	%f48, [%rd50+68];
	ld.global.nc.f32 	%f49, [%rd50+72];
	ld.global.nc.f32 	%f50, [%rd50+76];
	ld.global.nc.f32 	%f51, [%rd50+80];
	ld.global.nc.f32 	%f52, [%rd50+84];
	ld.global.nc.f32 	%f53, [%rd50+88];
	ld.global.nc.f32 	%f54, [%rd50+92];
	ld.global.nc.f32 	%f55, [%rd50+96];
	ld.global.nc.f32 	%f56, [%rd50+100];
	ld.global.nc.f32 	%f57, [%rd50+104];
	ld.global.nc.f32 	%f58, [%rd50+108];
	ld.global.nc.f32 	%f59, [%rd50+112];
	ld.global.nc.f32 	%f60, [%rd50+116];
	add.s64 	%rd3, %rd2, 56;
	mov.b32 	%r187, 0;
	mov.pred 	%p43, -1;
$L__BB0_31:
	mov.pred 	%p2, %p43;
	mul.lo.s32 	%r26, %r187, 960;
	mad.lo.s32 	%r27, %r187, 122880, %r24;
	mul.wide.u32 	%rd51, %r187, 3840;
	add.s64 	%rd69, %rd3, %rd51;
	mov.b32 	%r189, 0;
	mov.u32 	%r188, %r27;
$L__BB0_32:
	ld.param.u64 	%rd67, [my_kernel_kernel0_param_2];
	ld.local.v2.f32 	{%f566, %f567}, [%rd69+-56];
	add.f32 	%f568, %f566, %f31;
	max.f32 	%f569, %f568, 0f00000000;
	cvta.to.global.u64 	%rd6, %rd67;
	mul.wide.u32 	%rd52, %r188, 4;
	add.s64 	%rd53, %rd6, %rd52;
	st.global.f32 	[%rd53], %f569;
	add.f32 	%f570, %f567, %f32;
	max.f32 	%f571, %f570, 0f00000000;
	st.global.f32 	[%rd53+4], %f571;
	ld.local.v2.f32 	{%f572, %f573}, [%rd69+-48];
	add.f32 	%f574, %f572, %f33;
	max.f32 	%f575, %f574, 0f00000000;
	st.global.f32 	[%rd53+8], %f575;
	add.f32 	%f576, %f573, %f34;
	max.f32 	%f577, %f576, 0f00000000;
	st.global.f32 	[%rd53+12], %f577;
	ld.local.v2.f32 	{%f578, %f579}, [%rd69+-40];
	add.f32 	%f580, %f578, %f35;
	max.f32 	%f581, %f580, 0f00000000;
	st.global.f32 	[%rd53+16], %f581;
	add.f32 	%f582, %f579, %f36;
	max.f32 	%f583, %f582, 0f00000000;
	st.global.f32 	[%rd53+20], %f583;
	ld.local.v2.f32 	{%f584, %f585}, [%rd69+-32];
	add.f32 	%f586, %f584, %f37;
	max.f32 	%f587, %f586, 0f00000000;
	st.global.f32 	[%rd53+24], %f587;
	add.f32 	%f588, %f585, %f38;
	max.f32 	%f589, %f588, 0f00000000;
	st.global.f32 	[%rd53+28], %f589;
	ld.local.v2.f32 	{%f590, %f591}, [%rd69+-24];
	add.f32 	%f592, %f590, %f39;
	max.f32 	%f593, %f592, 0f00000000;
	st.global.f32 	[%rd53+32], %f593;
	add.f32 	%f594, %f591, %f40;
	max.f32 	%f595, %f594, 0f00000000;
	st.global.f32 	[%rd53+36], %f595;
	ld.local.v2.f32 	{%f596, %f597}, [%rd69+-16];
	add.f32 	%f598, %f596, %f41;
	max.f32 	%f599, %f598, 0f00000000;
	st.global.f32 	[%rd53+40], %f599;
	add.f32 	%f600, %f597, %f42;
	max.f32 	%f601, %f600, 0f00000000;
	st.global.f32 	[%rd53+44], %f601;
	ld.local.v2.f32 	{%f602, %f603}, [%rd69+-8];
	add.f32 	%f604, %f602, %f43;
	max.f32 	%f605, %f604, 0f00000000;
	st.global.f32 	[%rd53+48], %f605;
	add.f32 	%f606, %f603, %f44;
	max.f32 	%f607, %f606, 0f00000000;
	st.global.f32 	[%rd53+52], %f607;
	ld.local.v2.f32 	{%f608, %f609}, [%rd69];
	add.f32 	%f610, %f608, %f45;
	max.f32 	%f611, %f610, 0f00000000;
	st.global.f32 	[%rd53+56], %f611;
	add.f32 	%f612, %f609, %f46;
	max.f32 	%f613, %f612, 0f00000000;
	st.global.f32 	[%rd53+60], %f613;
	ld.local.v2.f32 	{%f614, %f615}, [%rd69+8];
	add.f32 	%f616, %f614, %f47;
	max.f32 	%f617, %f616, 0f00000000;
	st.global.f32 	[%rd53+64], %f617;
	add.f32 	%f618, %f615, %f48;
	max.f32 	%f619, %f618, 0f00000000;
	st.global.f32 	[%rd53+68], %f619;
	ld.local.v2.f32 	{%f620, %f621}, [%rd69+16];
	add.f32 	%f622, %f620, %f49;
	max.f32 	%f623, %f622, 0f00000000;
	st.global.f32 	[%rd53+72], %f623;
	add.f32 	%f624, %f621, %f50;
	max.f32 	%f625, %f624, 0f00000000;
	st.global.f32 	[%rd53+76], %f625;
	ld.local.v2.f32 	{%f626, %f627}, [%rd69+24];
	add.f32 	%f628, %f626, %f51;
	max.f32 	%f629, %f628, 0f00000000;
	st.global.f32 	[%rd53+80], %f629;
	add.f32 	%f630, %f627, %f52;
	max.f32 	%f631, %f630, 0f00000000;
	st.global.f32 	[%rd53+84], %f631;
	ld.local.v2.f32 	{%f632, %f633}, [%rd69+32];
	add.f32 	%f634, %f632, %f53;
	max.f32 	%f635, %f634, 0f00000000;
	st.global.f32 	[%rd53+88], %f635;
	add.f32 	%f636, %f633, %f54;
	max.f32 	%f637, %f636, 0f00000000;
	st.global.f32 	[%rd53+92], %f637;
	ld.local.v2.f32 	{%f638, %f639}, [%rd69+40];
	add.f32 	%f640, %f638, %f55;
	max.f32 	%f641, %f640, 0f00000000;
	st.global.f32 	[%rd53+96], %f641;
	add.f32 	%f642, %f639, %f56;
	max.f32 	%f643, %f642, 0f00000000;
	st.global.f32 	[%rd53+100], %f643;
	ld.local.v2.f32 	{%f644, %f645}, [%rd69+48];
	add.f32 	%f646, %f644, %f57;
	max.f32 	%f647, %f646, 0f00000000;
	st.global.f32 	[%rd53+104], %f647;
	add.f32 	%f648, %f645, %f58;
	max.f32 	%f649, %f648, 0f00000000;
	st.global.f32 	[%rd53+108], %f649;
	ld.local.v2.f32 	{%f650, %f651}, [%rd69+56];
	add.f32 	%f652, %f650, %f59;
	max.f32 	%f653, %f652, 0f00000000;
	st.global.f32 	[%rd53+112], %f653;
	add.f32 	%f654, %f651, %f60;
	max.f32 	%f655, %f654, 0f00000000;
	st.global.f32 	[%rd53+116], %f655;
	add.s32 	%r189, %r189, 120;
	add.s32 	%r188, %r188, 120;
	add.s64 	%rd69, %rd69, 120;
	setp.ne.s32 	%p37, %r189, 960;
	@%p37 bra 	$L__BB0_32;
	mov.b32 	%r190, 0;
$L__BB0_34:
	mad.lo.s32 	%r171, %r190, 30, %r26;
	mul.wide.u32 	%rd54, %r171, 4;
	add.s64 	%rd55, %rd2, %rd54;
	ld.local.v2.f32 	{%f656, %f657}, [%rd55+960];
	add.f32 	%f658, %f656, %f31;
	max.f32 	%f659, %f658, 0f00000000;
	mad.lo.s32 	%r172, %r190, 120, %r27;
	mul.wide.u32 	%rd56, %r172, 4;
	add.s64 	%rd57, %rd6, %rd56;
	st.global.f32 	[%rd57+15360], %f659;
	add.f32 	%f660, %f657, %f32;
	max.f32 	%f661, %f660, 0f00000000;
	st.global.f32 	[%rd57+15364], %f661;
	ld.local.v2.f32 	{%f662, %f663}, [%rd55+968];
	add.f32 	%f664, %f662, %f33;
	max.f32 	%f665, %f664, 0f00000000;
	st.global.f32 	[%rd57+15368], %f665;
	add.f32 	%f666, %f663, %f34;
	max.f32 	%f667, %f666, 0f00000000;
	st.global.f32 	[%rd57+15372], %f667;
	ld.local.v2.f32 	{%f668, %f669}, [%rd55+976];
	add.f32 	%f670, %f668, %f35;
	max.f32 	%f671, %f670, 0f00000000;
	st.global.f32 	[%rd57+15376], %f671;
	add.f32 	%f672, %f669, %f36;
	max.f32 	%f673, %f672, 0f00000000;
	st.global.f32 	[%rd57+15380], %f673;
	ld.local.v2.f32 	{%f674, %f675}, [%rd55+984];
	add.f32 	%f676, %f674, %f37;
	max.f32 	%f677, %f676, 0f00000000;
	st.global.f32 	[%rd57+15384], %f677;
	add.f32 	%f678, %f675, %f38;
	max.f32 	%f679, %f678, 0f00000000;
	st.global.f32 	[%rd57+15388], %f679;
	ld.local.v2.f32 	{%f680, %f681}, [%rd55+992];
	add.f32 	%f682, %f680, %f39;
	max.f32 	%f683, %f682, 0f00000000;
	st.global.f32 	[%rd57+15392], %f683;
	add.f32 	%f684, %f681, %f40;
	max.f32 	%f685, %f684, 0f00000000;
	st.global.f32 	[%rd57+15396], %f685;
	ld.local.v2.f32 	{%f686, %f687}, [%rd55+1000];
	add.f32 	%f688, %f686, %f41;
	max.f32 	%f689, %f688, 0f00000000;
	st.global.f32 	[%rd57+15400], %f689;
	add.f32 	%f690, %f687, %f42;
	max.f32 	%f691, %f690, 0f00000000;
	st.global.f32 	[%rd57+15404], %f691;
	ld.local.v2.f32 	{%f692, %f693}, [%rd55+1008];
	add.f32 	%f694, %f692, %f43;
	max.f32 	%f695, %f694, 0f00000000;
	st.global.f32 	[%rd57+15408], %f695;
	add.f32 	%f696, %f693, %f44;
	max.f32 	%f697, %f696, 0f00000000;
	st.global.f32 	[%rd57+15412], %f697;
	ld.local.v2.f32 	{%f698, %f699}, [%rd55+1016];
	add.f32 	%f700, %f698, %f45;
	max.f32 	%f701, %f700, 0f00000000;
	st.global.f32 	[%rd57+15416], %f701;
	add.f32 	%f702, %f699, %f46;
	max.f32 	%f703, %f702, 0f00000000;
	st.global.f32 	[%rd57+15420], %f703;
	ld.local.v2.f32 	{%f704, %f705}, [%rd55+1024];
	add.f32 	%f706, %f704, %f47;
	max.f32 	%f707, %f706, 0f00000000;
	st.global.f32 	[%rd57+15424], %f707;
	add.f32 	%f708, %f705, %f48;
	max.f32 	%f709, %f708, 0f00000000;
	st.global.f32 	[%rd57+15428], %f709;
	ld.local.v2.f32 	{%f710, %f711}, [%rd55+1032];
	add.f32 	%f712, %f710, %f49;
	max.f32 	%f713, %f712, 0f00000000;
	st.global.f32 	[%rd57+15432], %f713;
	add.f32 	%f714, %f711, %f50;
	max.f32 	%f715, %f714, 0f00000000;
	st.global.f32 	[%rd57+15436], %f715;
	ld.local.v2.f32 	{%f716, %f717}, [%rd55+1040];
	add.f32 	%f718, %f716, %f51;
	max.f32 	%f719, %f718, 0f00000000;
	st.global.f32 	[%rd57+15440], %f719;
	add.f32 	%f720, %f717, %f52;
	max.f32 	%f721, %f720, 0f00000000;
	st.global.f32 	[%rd57+15444], %f721;
	ld.local.v2.f32 	{%f722, %f723}, [%rd55+1048];
	add.f32 	%f724, %f722, %f53;
	max.f32 	%f725, %f724, 0f00000000;
	st.global.f32 	[%rd57+15448], %f725;
	add.f32 	%f726, %f723, %f54;
	max.f32 	%f727, %f726, 0f00000000;
	st.global.f32 	[%rd57+15452], %f727;
	ld.local.v2.f32 	{%f728, %f729}, [%rd55+1056];
	add.f32 	%f730, %f728, %f55;
	max.f32 	%f731, %f730, 0f00000000;
	st.global.f32 	[%rd57+15456], %f731;
	add.f32 	%f732, %f729, %f56;
	max.f32 	%f733, %f732, 0f00000000;
	st.global.f32 	[%rd57+15460], %f733;
	ld.local.v2.f32 	{%f734, %f735}, [%rd55+1064];
	add.f32 	%f736, %f734, %f57;
	max.f32 	%f737, %f736, 0f00000000;
	st.global.f32 	[%rd57+15464], %f737;
	add.f32 	%f738, %f735, %f58;
	max.f32 	%f739, %f738, 0f00000000;
	st.global.f32 	[%rd57+15468], %f739;
	ld.local.v2.f32 	{%f740, %f741}, [%rd55+1072];
	add.f32 	%f742, %f740, %f59;
	max.f32 	%f743, %f742, 0f00000000;
	st.global.f32 	[%rd57+15472], %f743;
	add.f32 	%f744, %f741, %f60;
	max.f32 	%f745, %f744, 0f00000000;
	st.global.f32 	[%rd57+15476], %f745;
	add.s32 	%r190, %r190, 1;
	setp.ne.s32 	%p38, %r190, 8;
	@%p38 bra 	$L__BB0_34;
	mov.b32 	%r191, 0;
$L__BB0_36:
	mad.lo.s32 	%r174, %r191, 30, %r26;
	mul.wide.u32 	%rd58, %r174, 4;
	add.s64 	%rd59, %rd2, %rd58;
	ld.local.v2.f32 	{%f746, %f747}, [%rd59+1920];
	add.f32 	%f748, %f746, %f31;
	max.f32 	%f749, %f748, 0f00000000;
	mad.lo.s32 	%r175, %r191, 120, %r27;
	mul.wide.u32 	%rd60, %r175, 4;
	add.s64 	%rd61, %rd6, %rd60;
	st.global.f32 	[%rd61+30720], %f749;
	add.f32 	%f750, %f747, %f32;
	max.f32 	%f751, %f750, 0f00000000;
	st.global.f32 	[%rd61+30724], %f751;
	ld.local.v2.f32 	{%f752, %f753}, [%rd59+1928];
	add.f32 	%f754, %f752, %f33;
	max.f32 	%f755, %f754, 0f00000000;
	st.global.f32 	[%rd61+30728], %f755;
	add.f32 	%f756, %f753, %f34;
	max.f32 	%f757, %f756, 0f00000000;
	st.global.f32 	[%rd61+30732], %f757;
	ld.local.v2.f32 	{%f758, %f759}, [%rd59+1936];
	add.f32 	%f760, %f758, %f35;
	max.f32 	%f761, %f760, 0f00000000;
	st.global.f32 	[%rd61+30736], %f761;
	add.f32 	%f762, %f759, %f36;
	max.f32 	%f763, %f762, 0f00000000;
	st.global.f32 	[%rd61+30740], %f763;
	ld.local.v2.f32 	{%f764, %f765}, [%rd59+1944];
	add.f32 	%f766, %f764, %f37;
	max.f32 	%f767, %f766, 0f00000000;
	st.global.f32 	[%rd61+30744], %f767;
	add.f32 	%f768, %f765, %f38;
	max.f32 	%f769, %f768, 0f00000000;
	st.global.f32 	[%rd61+30748], %f769;
	ld.local.v2.f32 	{%f770, %f771}, [%rd59+1952];
	add.f32 	%f772, %f770, %f39;
	max.f32 	%f773, %f772, 0f00000000;
	st.global.f32 	[%rd61+30752], %f773;
	add.f32 	%f774, %f771, %f40;
	max.f32 	%f775, %f774, 0f00000000;
	st.global.f32 	[%rd61+30756], %f775;
	ld.local.v2.f32 	{%f776, %f777}, [%rd59+1960];
	add.f32 	%f778, %f776, %f41;
	max.f32 	%f779, %f778, 0f00000000;
	st.global.f32 	[%rd61+30760], %f779;
	add.f32 	%f780, %f777, %f42;
	max.f32 	%f781, %f780, 0f00000000;
	st.global.f32 	[%rd61+30764], %f781;
	ld.local.v2.f32 	{%f782, %f783}, [%rd59+1968];
	add.f32 	%f784, %f782, %f43;
	max.f32 	%f785, %f784, 0f00000000;
	st.global.f32 	[%rd61+30768], %f785;
	add.f32 	%f786, %f783, %f44;
	max.f32 	%f787, %f786, 0f00000000;
	st.global.f32 	[%rd61+30772], %f787;
	ld.local.v2.f32 	{%f788, %f789}, [%rd59+1976];
	add.f32 	%f790, %f788, %f45;
	max.f32 	%f791, %f790, 0f00000000;
	st.global.f32 	[%rd61+30776], %f791;
	add.f32 	%f792, %f789, %f46;
	max.f32 	%f793, %f792, 0f00000000;
	st.global.f32 	[%rd61+30780], %f793;
	ld.local.v2.f32 	{%f794, %f795}, [%rd59+1984];
	add.f32 	%f796, %f794, %f47;
	max.f32 	%f797, %f796, 0f00000000;
	st.global.f32 	[%rd61+30784], %f797;
	add.f32 	%f798, %f795, %f48;
	max.f32 	%f799, %f798, 0f00000000;
	st.global.f32 	[%rd61+30788], %f799;
	ld.local.v2.f32 	{%f800, %f801}, [%rd59+1992];
	add.f32 	%f802, %f800, %f49;
	max.f32 	%f803, %f802, 0f00000000;
	st.global.f32 	[%rd61+30792], %f803;
	add.f32 	%f804, %f801, %f50;
	max.f32 	%f805, %f804, 0f00000000;
	st.global.f32 	[%rd61+30796], %f805;
	ld.local.v2.f32 	{%f806, %f807}, [%rd59+2000];
	add.f32 	%f808, %f806, %f51;
	max.f32 	%f809, %f808, 0f00000000;
	st.global.f32 	[%rd61+30800], %f809;
	add.f32 	%f810, %f807, %f52;
	max.f32 	%f811, %f810, 0f00000000;
	st.global.f32 	[%rd61+30804], %f811;
	ld.local.v2.f32 	{%f812, %f813}, [%rd59+2008];
	add.f32 	%f814, %f812, %f53;
	max.f32 	%f815, %f814, 0f00000000;
	st.global.f32 	[%rd61+30808], %f815;
	add.f32 	%f816, %f813, %f54;
	max.f32 	%f817, %f816, 0f00000000;
	st.global.f32 	[%rd61+30812], %f817;
	ld.local.v2.f32 	{%f818, %f819}, [%rd59+2016];
	add.f32 	%f820, %f818, %f55;
	max.f32 	%f821, %f820, 0f00000000;
	st.global.f32 	[%rd61+30816], %f821;
	add.f32 	%f822, %f819, %f56;
	max.f32 	%f823, %f822, 0f00000000;
	st.global.f32 	[%rd61+30820], %f823;
	ld.local.v2.f32 	{%f824, %f825}, [%rd59+2024];
	add.f32 	%f826, %f824, %f57;
	max.f32 	%f827, %f826, 0f00000000;
	st.global.f32 	[%rd61+30824], %f827;
	add.f32 	%f828, %f825, %f58;
	max.f32 	%f829, %f828, 0f00000000;
	st.global.f32 	[%rd61+30828], %f829;
	ld.local.v2.f32 	{%f830, %f831}, [%rd59+2032];
	add.f32 	%f832, %f830, %f59;
	max.f32 	%f833, %f832, 0f00000000;
	st.global.f32 	[%rd61+30832], %f833;
	add.f32 	%f834, %f831, %f60;
	max.f32 	%f835, %f834, 0f00000000;
	st.global.f32 	[%rd61+30836], %f835;
	add.s32 	%r191, %r191, 1;
	setp.ne.s32 	%p39, %r191, 8;
	@%p39 bra 	$L__BB0_36;
	mov.b32 	%r192, 0;
$L__BB0_38:
	mad.lo.s32 	%r177, %r192, 30, %r26;
	mul.wide.u32 	%rd62, %r177, 4;
	add.s64 	%rd63, %rd2, %rd62;
	ld.local.v2.f32 	{%f836, %f837}, [%rd63+2880];
	add.f32 	%f838, %f836, %f31;
	max.f32 	%f839, %f838, 0f00000000;
	mad.lo.s32 	%r178, %r192, 120, %r27;
	mul.wide.u32 	%rd64, %r178, 4;
	add.s64 	%rd65, %rd6, %rd64;
	st.global.f32 	[%rd65+46080], %f839;
	add.f32 	%f840, %f837, %f32;
	max.f32 	%f841, %f840, 0f00000000;
	st.global.f32 	[%rd65+46084], %f841;
	ld.local.v2.f32 	{%f842, %f843}, [%rd63+2888];
	add.f32 	%f844, %f842, %f33;
	max.f32 	%f845, %f844, 0f00000000;
	st.global.f32 	[%rd65+46088], %f845;
	add.f32 	%f846, %f843, %f34;
	max.f32 	%f847, %f846, 0f00000000;
	st.global.f32 	[%rd65+46092], %f847;
	ld.local.v2.f32 	{%f848, %f849}, [%rd63+2896];
	add.f32 	%f850, %f848, %f35;
	max.f32 	%f851, %f850, 0f00000000;
	st.global.f32 	[%rd65+46096], %f851;
	add.f32 	%f852, %f849, %f36;
	max.f32 	%f853, %f852, 0f00000000;
	st.global.f32 	[%rd65+46100], %f853;
	ld.local.v2.f32 	{%f854, %f855}, [%rd63+2904];
	add.f32 	%f856, %f854, %f37;
	max.f32 	%f857, %f856, 0f00000000;
	st.global.f32 	[%rd65+46104], %f857;
	add.f32 	%f858, %f855, %f38;
	max.f32 	%f859, %f858, 0f00000000;
	st.global.f32 	[%rd65+46108], %f859;
	ld.local.v2.f32 	{%f860, %f861}, [%rd63+2912];
	add.f32 	%f862, %f860, %f39;
	max.f32 	%f863, %f862, 0f00000000;
	st.global.f32 	[%rd65+46112], %f863;
	add.f32 	%f864, %f861, %f40;
	max.f32 	%f865, %f864, 0f00000000;
	st.global.f32 	[%rd65+46116], %f865;
	ld.local.v2.f32 	{%f866, %f867}, [%rd63+2920];
	add.f32 	%f868, %f866, %f41;
	max.f32 	%f869, %f868, 0f00000000;
	st.global.f32 	[%rd65+46120], %f869;
	add.f32 	%f870, %f867, %f42;
	max.f32 	%f871, %f870, 0f00000000;
	st.global.f32 	[%rd65+46124], %f871;
	ld.local.v2.f32 	{%f872, %f873}, [%rd63+2928];
	add.f32 	%f874, %f872, %f43;
	max.f32 	%f875, %f874, 0f00000000;
	st.global.f32 	[%rd65+46128], %f875;
	add.f32 	%f876, %f873, %f44;
	max.f32 	%f877, %f876, 0f00000000;
	st.global.f32 	[%rd65+46132], %f877;
	ld.local.v2.f32 	{%f878, %f879}, [%rd63+2936];
	add.f32 	%f880, %f878, %f45;
	max.f32 	%f881, %f880, 0f00000000;
	st.global.f32 	[%rd65+46136], %f881;
	add.f32 	%f882, %f879, %f46;
	max.f32 	%f883, %f882, 0f00000000;
	st.global.f32 	[%rd65+46140], %f883;
	ld.local.v2.f32 	{%f884, %f885}, [%rd63+2944];
	add.f32 	%f886, %f884, %f47;
	max.f32 	%f887, %f886, 0f00000000;
	st.global.f32 	[%rd65+46144], %f887;
	add.f32 	%f888, %f885, %f48;
	max.f32 	%f889, %f888, 0f00000000;
	st.global.f32 	[%rd65+46148], %f889;
	ld.local.v2.f32 	{%f890, %f891}, [%rd63+2952];
	add.f32 	%f892, %f890, %f49;
	max.f32 	%f893, %f892, 0f00000000;
	st.global.f32 	[%rd65+46152], %f893;
	add.f32 	%f894, %f891, %f50;
	max.f32 	%f895, %f894, 0f00000000;
	st.global.f32 	[%rd65+46156], %f895;
	ld.local.v2.f32 	{%f896, %f897}, [%rd63+2960];
	add.f32 	%f898, %f896, %f51;
	max.f32 	%f899, %f898, 0f00000000;
	st.global.f32 	[%rd65+46160], %f899;
	add.f32 	%f900, %f897, %f52;
	max.f32 	%f901, %f900, 0f00000000;
	st.global.f32 	[%rd65+46164], %f901;
	ld.local.v2.f32 	{%f902, %f903}, [%rd63+2968];
	add.f32 	%f904, %f902, %f53;
	max.f32 	%f905, %f904, 0f00000000;
	st.global.f32 	[%rd65+46168], %f905;
	add.f32 	%f906, %f903, %f54;
	max.f32 	%f907, %f906, 0f00000000;
	st.global.f32 	[%rd65+46172], %f907;
	ld.local.v2.f32 	{%f908, %f909}, [%rd63+2976];
	add.f32 	%f910, %f908, %f55;
	max.f32 	%f911, %f910, 0f00000000;
	st.global.f32 	[%rd65+46176], %f911;
	add.f32 	%f912, %f909, %f56;
	max.f32 	%f913, %f912, 0f00000000;
	st.global.f32 	[%rd65+46180], %f913;
	ld.local.v2.f32 	{%f914, %f915}, [%rd63+2984];
	add.f32 	%f916, %f914, %f57;
	max.f32 	%f917, %f916, 0f00000000;
	st.global.f32 	[%rd65+46184], %f917;
	add.f32 	%f918, %f915, %f58;
	max.f32 	%f919, %f918, 0f00000000;
	st.global.f32 	[%rd65+46188], %f919;
	ld.local.v2.f32 	{%f920, %f921}, [%rd63+2992];
	add.f32 	%f922, %f920, %f59;
	max.f32 	%f923, %f922, 0f00000000;
	st.global.f32 	[%rd65+46192], %f923;
	add.f32 	%f924, %f921, %f60;
	max.f32 	%f925, %f924, 0f00000000;
	st.global.f32 	[%rd65+46196], %f925;
	add.s32 	%r192, %r192, 1;
	setp.ne.s32 	%p40, %r192, 8;
	@%p40 bra 	$L__BB0_38;
	mov.b32 	%r187, 1;
	mov.pred 	%p43, 0;
	@%p2 bra 	$L__BB0_31;
	ret;

}


// ===== COMPILED SASS (sm_100) =====

	.target	sm_100

	.elftype	@"ET_EXEC"


//--------------------- .note.nv.tkinfo           --------------------------
	.section	.note.nv.tkinfo,"",@"SHT_NOTE"
	.sectionflags	@"SHF_NOTE_NV_TKINFO"
	.tkinfo
        /*0018*/ 	.word	0x00000002
        /*0030*/ 	.string	""
        /*0030*/ 	.string	"ptxas"
        /*0030*/ 	.string	"Cuda compilation tools, release 13.0, V13.0.88"
        /*0030*/ 	.string	"Build cuda_13.0.r13.0/compiler.36424714_0"
        /*0030*/ 	.string	"-arch sm_100 -m 64 "



//--------------------- .note.nv.cuinfo           --------------------------
	.section	.note.nv.cuinfo,"",@"SHT_NOTE"
	.sectionflags	@"SHF_NOTE_NV_CUINFO"
        /*0018*/ 	.short	0x0002
        /*001a*/ 	.short	0x0064
        /*001c*/ 	.short	0x0082
	.zero		2


//--------------------- .nv.info                  --------------------------
	.section	.nv.info,"",@"SHT_CUDA_INFO"
	.align	4


	//----- nvinfo : EIATTR_REGCOUNT
	.align		4
        /*0000*/ 	.byte	0x04, 0x2f
        /*0002*/ 	.short	(.L_1 - .L_0)
	.align		4
.L_0:
        /*0004*/ 	.word	index@(my_kernel_kernel0)
        /*0008*/ 	.word	0x00000040


	//----- nvinfo : EIATTR_FRAME_SIZE
	.align		4
.L_1:
        /*000c*/ 	.byte	0x04, 0x11
        /*000e*/ 	.short	(.L_3 - .L_2)
	.align		4
.L_2:
        /*0010*/ 	.word	index@(my_kernel_kernel0)
        /*0014*/ 	.word	0x00001e00


	//----- nvinfo : EIATTR_MIN_STACK_SIZE
	.align		4
.L_3:
        /*0018*/ 	.byte	0x04, 0x12
        /*001a*/ 	.short	(.L_5 - .L_4)
	.align		4
.L_4:
        /*001c*/ 	.word	index@(my_kernel_kernel0)
        /*0020*/ 	.word	0x00001e00
.L_5:


//--------------------- .nv.compat                --------------------------
	.section	.nv.compat,"",@"SHT_CUDA_COMPAT_INFO"
	.align	4
        /*0000*/ 	.byte	0x02, 0x09, 0x00, 0x00, 0x02, 0x02, 0x01, 0x00, 0x02, 0x05, 0x05, 0x00, 0x03, 0x07, 0x01, 0x01
        /*0010*/ 	.byte	0x02, 0x03, 0x00, 0x00, 0x02, 0x06, 0x01, 0x00, 0x04, 0x0b, 0x08, 0x00, 0x09, 0x00, 0x00, 0x00
        /*0020*/ 	.byte	0x00, 0x00, 0x00, 0x00


//--------------------- .nv.info.my_kernel_kernel0 --------------------------
	.section	.nv.info.my_kernel_kernel0,"",@"SHT_CUDA_INFO"
	.sectionflags	@""
	.align	4


	//----- nvinfo : EIATTR_CUDA_API_VERSION
	.align		4
        /*0000*/ 	.byte	0x04, 0x37
        /*0002*/ 	.short	(.L_7 - .L_6)
.L_6:
        /*0004*/ 	.word	0x00000082


	//----- nvinfo : EIATTR_KPARAM_INFO
	.align		4
.L_7:
        /*0008*/ 	.byte	0x04, 0x17
        /*000a*/ 	.short	(.L_9 - .L_8)
.L_8:
        /*000c*/ 	.word	0x00000000
        /*0010*/ 	.short	0x0003
        /*0012*/ 	.short	0x0018
        /*0014*/ 	.byte	0x00, 0xf5, 0x21, 0x00


	//----- nvinfo : EIATTR_KPARAM_INFO
	.align		4
.L_9:
        /*0018*/ 	.byte	0x04, 0x17
        /*001a*/ 	.short	(.L_11 - .L_10)
.L_10:
        /*001c*/ 	.word	0x00000000
        /*0020*/ 	.short	0x0002
        /*0022*/ 	.short	0x0010
        /*0024*/ 	.byte	0x00, 0xf5, 0x21, 0x00


	//----- nvinfo : EIATTR_KPARAM_INFO
	.align		4
.L_11:
        /*0028*/ 	.byte	0x04, 0x17
        /*002a*/ 	.short	(.L_13 - .L_12)
.L_12:
        /*002c*/ 	.word	0x00000000
        /*0030*/ 	.short	0x0001
        /*0032*/ 	.short	0x0008
        /*0034*/ 	.byte	0x00, 0xf5, 0x21, 0x00


	//----- nvinfo : EIATTR_KPARAM_INFO
	.align		4
.L_13:
        /*0038*/ 	.byte	0x04, 0x17
        /*003a*/ 	.short	(.L_15 - .L_14)
.L_14:
        /*003c*/ 	.word	0x00000000
        /*0040*/ 	.short	0x0000
        /*0042*/ 	.short	0x0000
        /*0044*/ 	.byte	0x00, 0xf5, 0x21, 0x00


	//----- nvinfo : EIATTR_SPARSE_MMA_MASK
	.align		4
.L_15:
        /*0048*/ 	.byte	0x03, 0x50
        /*004a*/ 	.short	0x0000


	//----- nvinfo : EIATTR_MAXREG_COUNT
	.align		4
        /*004c*/ 	.byte	0x03, 0x1b
        /*004e*/ 	.short	0x00ff


	//----- nvinfo : EIATTR_NUM_BARRIERS
	.align		4
        /*0050*/ 	.byte	0x02, 0x4c
        /*0052*/ 	.byte	0x01
	.zero		1


	//----- nvinfo : EIATTR_MERCURY_ISA_VERSION
	.align		4
        /*0054*/ 	.byte	0x03, 0x5f
        /*0056*/ 	.short	0x0101


	//----- nvinfo : EIATTR_VRC_CTA_INIT_COUNT
	.align		4
        /*0058*/ 	.byte	0x02, 0x4a
	.zero		1
	.zero		1


	//----- nvinfo : EIATTR_EXIT_INSTR_OFFSETS
	.align		4
        /*005c*/ 	.byte	0x04, 0x1c
        /*005e*/ 	.short	(.L_17 - .L_16)


	//   ....[0]....
.L_16:
        /*0060*/ 	.word	0x00007050


	//----- nvinfo : EIATTR_CBANK_PARAM_SIZE
	.align		4
.L_17:
        /*0064*/ 	.byte	0x03, 0x19
        /*0066*/ 	.short	0x0020


	//----- nvinfo : EIATTR_PARAM_CBANK
	.align		4
        /*0068*/ 	.byte	0x04, 0x0a
        /*006a*/ 	.short	(.L_19 - .L_18)
	.align		4
.L_18:
        /*006c*/ 	.word	index@(.nv.constant0.my_kernel_kernel0)
        /*0070*/ 	.short	0x0380
        /*0072*/ 	.short	0x0020


	//----- nvinfo : EIATTR_SW_WAR
	.align		4
.L_19:
        /*0074*/ 	.byte	0x04, 0x36
        /*0076*/ 	.short	(.L_21 - .L_20)
.L_20:
        /*0078*/ 	.word	0x00000008
.L_21:


//--------------------- .nv.callgraph             --------------------------
	.section	.nv.callgraph,"",@"SHT_CUDA_CALLGRAPH"
	.align	4
	.sectionentsize	8
	.align		4
        /*0000*/ 	.word	0x00000000
	.align		4
        /*0004*/ 	.word	0xffffffff
	.align		4
        /*0008*/ 	.word	0x00000000
	.align		4
        /*000c*/ 	.word	0xfffffffe
	.align		4
        /*0010*/ 	.word	0x00000000
	.align		4
        /*0014*/ 	.word	0xfffffffd
	.align		4
        /*0018*/ 	.word	0x00000000
	.align		4
        /*001c*/ 	.word	0xfffffffc


//--------------------- .text.my_kernel_kernel0   --------------------------
	.section	.text.my_kernel_kernel0,"ax",@progbits
	.align	128
        .global         my_kernel_kernel0
        .type           my_kernel_kernel0,@function
        .size           my_kernel_kernel0,(.L_x_13 - my_kernel_kernel0)
        .other          my_kernel_kernel0,@"STO_CUDA_ENTRY STV_DEFAULT"
my_kernel_kernel0:
.text.my_kernel_kernel0:
[----:B------:R-:W0:Y:S08]  /*0000*/  LDC R1, c[0x0][0x37c] ;  /* 0x0000df00ff017b82 */ /* 0x000e300000000800 */
[----:B------:R-:W1:Y:S01]  /*0010*/  S2UR UR5, SR_CTAID.X ;  /* 0x00000000000579c3 */ /* 0x000e620000002500 */
[----:B------:R-:W2:Y:S01]  /*0020*/  S2R R56, SR_TID.X ;  /* 0x0000000000387919 */ /* 0x000ea20000002100 */
[----:B0-----:R-:W-:Y:S01]  /*0030*/  IADD3 R1, PT, PT, R1, -0x1e00, RZ ;  /* 0xffffe20001017810 */ /* 0x001fe20007ffe0ff */
[----:B------:R-:W0:Y:S03]  /*0040*/  LDCU.64 UR12, c[0x0][0x358] ;  /* 0x00006b00ff0c77ac */ /* 0x000e260008000a00 */
[----:B------:R-:W-:Y:S01]  /*0050*/  R2UR UR11, R1 ;  /* 0x00000000010b72ca */ /* 0x000fe200000e0000 */
[----:B------:R3:W-:Y:S04]  /*0060*/  STL.128 [R1], RZ ;  /* 0x000000ff01007387 */ /* 0x0007e80000100c00 */
[----:B------:R3:W-:Y:S04]  /*0070*/  STL.128 [R1+0xf0], RZ ;  /* 0x0000f0ff01007387 */ /* 0x0007e80000100c00 */
[----:B------:R3:W-:Y:S04]  /*0080*/  STL.128 [R1+0x80], RZ ;  /* 0x000080ff01007387 */ /* 0x0007e80000100c00 */
[----:B------:R3:W-:Y:S04]  /*0090*/  STL.128 [R1+0x170], RZ ;  /* 0x000170ff01007387 */ /* 0x0007e80000100c00 */
[----:B------:R3:W-:Y:S01]  /*00a0*/  STL.128 [R1+0x10], RZ ;  /* 0x000010ff01007387 */ /* 0x0007e20000100c00 */
[----:B-1----:R-:W-:-:S02]  /*00b0*/  USHF.R.U32.HI UR4, URZ, 0x3, UR5 ;  /* 0x00000003ff047899 */ /* 0x002fc40008011605 */
[----:B------:R-:W-:Y:S01]  /*00c0*/  USHF.L.U32 UR5, UR5, 0x1d, URZ ;  /* 0x0000001d05057899 */ /* 0x000fe200080006ff */
[----:B------:R3:W-:Y:S01]  /*00d0*/  STL.128 [R1+0x100], RZ ;  /* 0x000100ff01007387 */ /* 0x0007e20000100c00 */
[----:B------:R-:W-:Y:S02]  /*00e0*/  UIMAD UR4, UR4, 0x1400, URZ ;  /* 0x00001400040478a4 */ /* 0x000fe4000f8e02ff */
[----:B------:R-:W-:Y:S01]  /*00f0*/  USHF.R.S32.HI UR5, URZ, 0x1f, UR5 ;  /* 0x0000001fff057899 */ /* 0x000fe20008011405 */
[----:B------:R3:W-:Y:S03]  /*0100*/  STL.128 [R1+0x90], RZ ;  /* 0x000090ff01007387 */ /* 0x0007e60000100c00 */
[----:B------:R-:W-:Y:S01]  /*0110*/  ULOP3.LUT UR5, UR5, 0x280, URZ, 0xc0, !UPT ;  /* 0x0000028005057892 */ /* 0x000fe2000f8ec0ff */
[----:B------:R3:W-:Y:S01]  /*0120*/  STL.128 [R1+0x180], RZ ;  /* 0x000180ff01007387 */ /* 0x0007e20000100c00 */
[----:B--2---:R-:W-:Y:S01]  /*0130*/  LOP3.LUT R56, R56, UR4, RZ, 0xfc, !PT ;  /* 0x0000000438387c12 */ /* 0x004fe2000f8efcff */
[----:B------:R-:W-:-:S02]  /*0140*/  UMOV UR4, URZ ;  /* 0x000000ff00047c82 */ /* 0x000fc40008000000 */
[----:B------:R3:W-:Y:S01]  /*0150*/  STL.128 [R1+0x20], RZ ;  /* 0x000020ff01007387 */ /* 0x0007e20000100c00 */
[----:B------:R-:W-:-:S03]  /*0160*/  IADD3 R56, PT, PT, R56, UR5, RZ ;  /* 0x0000000538387c10 */ /* 0x000fc6000fffe0ff */
[----:B------:R3:W-:Y:S04]  /*0170*/  STL.128 [R1+0x110], RZ ;  /* 0x000110ff01007387 */ /* 0x0007e80000100c00 */
        /* <DEDUP_REMOVED lines=469> */
[----:B0-----:R3:W-:Y:S02]  /*1ed0*/  STL.128 [R1+0x1df0], RZ ;  /* 0x001df0ff01007387 */ /* 0x0017e40000100c00 */
.L_x_6:
[----:B------:R-:W-:Y:S01]  /*1ee0*/  BAR.SYNC.DEFER_BLOCKING 0x0 ;  /* 0x0000000000007b1d */ /* 0x000fe20000010000 */
[----:B------:R-:W-:Y:S01]  /*1ef0*/  MOV R17, UR4 ;  /* 0x0000000400117c02 */ /* 0x000fe20008000f00 */
[----:B------:R-:W-:-:S03]  /*1f00*/  HFMA2 R19, -RZ, RZ, 0, 0 ;  /* 0x00000000ff137431 */ /* 0x000fc600000001ff */
[----:B------:R-:W-:-:S03]  /*1f10*/  LEA R17, R17, R56, 0x3 ;  /* 0x0000003811117211 */ /* 0x000fc600078e18ff */
[----:B-1----:R-:W0:Y:S04]  /*1f20*/  LDC.64 R2, c[0x0][0x380] ;  /* 0x0000e000ff027b82 */ /* 0x002e280000000a00 */
.L_x_0:
[----:B------:R-:W-:Y:S02]  /*1f30*/  SHF.R.U32.HI R0, RZ, 0x6, R19 ;  /* 0x00000006ff007819 */ /* 0x000fe40000011613 */
[C---:B-1----:R-:W-:Y:S02]  /*1f40*/  IADD3 R6, PT, PT, R19.reuse, 0x1, RZ ;  /* 0x0000000113067810 */ /* 0x042fe40007ffe0ff */
[C---:B------:R-:W-:Y:S01]  /*1f50*/  IADD3 R8, PT, PT, R19.reuse, 0x2, RZ ;  /* 0x0000000213087810 */ /* 0x040fe20007ffe0ff */
[----:B------:R-:W-:Y:S01]  /*1f60*/  IMAD R0, R0, 0xa000, R17 ;  /* 0x0000a00000007824 */ /* 0x000fe200078e0211 */
[C---:B------:R-:W-:Y:S02]  /*1f70*/  LOP3.LUT R5, R19.reuse, 0x8, RZ, 0xc0, !PT ;  /* 0x0000000813057812 */ /* 0x040fe400078ec0ff */
[----:B------:R-:W-:Y:S02]  /*1f80*/  IADD3 R9, PT, PT, R19, 0x4, RZ ;  /* 0x0000000413097810 */ /* 0x000fe40007ffe0ff */
[----:B------:R-:W-:Y:S01]  /*1f90*/  SHF.R.U32.HI R4, RZ, 0x4, R19 ;  /* 0x00000004ff047819 */ /* 0x000fe20000011613 */
[----:B------:R-:W-:Y:S01]  /*1fa0*/  IMAD R5, R5, 0x28, R0 ;  /* 0x0000002805057824 */ /* 0x000fe200078e0200 */
[----:B------:R-:W-:-:S02]  /*1fb0*/  LOP3.LUT R7, R6, 0x9, RZ, 0xc0, !PT ;  /* 0x0000000906077812 */ /* 0x000fc400078ec0ff */
[----:B------:R-:W-:Y:S02]  /*1fc0*/  LOP3.LUT R11, R8, 0xa, RZ, 0xc0, !PT ;  /* 0x0000000a080b7812 */ /* 0x000fe400078ec0ff */
[----:B------:R-:W-:Y:S01]  /*1fd0*/  LOP3.LUT R13, R9, 0xc, RZ, 0xc0, !PT ;  /* 0x0000000c090d7812 */ /* 0x000fe200078ec0ff */
[--C-:B------:R-:W-:Y:S01]  /*1fe0*/  IMAD R9, R7, 0x28, R0.reuse ;  /* 0x0000002807097824 */ /* 0x100fe200078e0200 */
[----:B------:R-:W-:Y:S01]  /*1ff0*/  LOP3.LUT R4, R4, 0x3, RZ, 0xc0, !PT ;  /* 0x0000000304047812 */ /* 0x000fe200078ec0ff */
[--C-:B------:R-:W-:Y:S01]  /*2000*/  IMAD R11, R11, 0x28, R0.reuse ;  /* 0x000000280b0b7824 */ /* 0x100fe200078e0200 */
[----:B------:R-:W-:Y:S01]  /*2010*/  IADD3 R10, PT, PT, R19, 0x11, RZ ;  /* 0x00000011130a7810 */ /* 0x000fe20007ffe0ff */
[----:B------:R-:W-:Y:S01]  /*2020*/  IMAD R13, R13, 0x28, R0 ;  /* 0x000000280d0d7824 */ /* 0x000fe200078e0200 */
[C---:B------:R-:W-:Y:S01]  /*2030*/  IADD3 R12, PT, PT, R19.reuse, 0x10, RZ ;  /* 0x00000010130c7810 */ /* 0x040fe20007ffe0ff */
[C---:B------:R-:W-:Y:S01]  /*2040*/  IMAD R7, R4.reuse, 0x500, R5 ;  /* 0x0000050004077824 */ /* 0x040fe200078e0205 */
[C---:B------:R-:W-:Y:S01]  /*2050*/  IADD3 R0, PT, PT, R19.reuse, 0x9, RZ ;  /* 0x0000000913007810 */ /* 0x040fe20007ffe0ff */
[C---:B------:R-:W-:Y:S01]  /*2060*/  IMAD R5, R4.reuse, 0x500, R9 ;  /* 0x0000050004057824 */ /* 0x040fe200078e0209 */
[C---:B------:R-:W-:Y:S01]  /*2070*/  IADD3 R9, PT, PT, R19.reuse, 0x8, RZ ;  /* 0x0000000813097810 */ /* 0x040fe20007ffe0ff */
[C---:B------:R-:W-:Y:S01]  /*2080*/  IMAD R11, R4.reuse, 0x500, R11 ;  /* 0x00000500040b7824 */ /* 0x040fe200078e020b */
[----:B------:R-:W-:Y:S01]  /*2090*/  IADD3 R14, PT, PT, R19, 0x14, RZ ;  /* 0x00000014130e7810 */ /* 0x000fe20007ffe0ff */
[----:B------:R-:W-:Y:S01]  /*20a0*/  IMAD R21, R4, 0x500, R13 ;  /* 0x0000050004157824 */ /* 0x000fe200078e020d */
[----:B------:R-:W-:-:S02]  /*20b0*/  LOP3.LUT R16, R10, 0x9, RZ, 0xc0, !PT ;  /* 0x000000090a107812 */ /* 0x000fc400078ec0ff */
[----:B------:R-:W-:Y:S02]  /*20c0*/  SHF.R.U32.HI R10, RZ, 0x6, R12 ;  /* 0x00000006ff0a7819 */ /* 0x000fe4000001160c */
[----:B------:R-:W-:Y:S02]  /*20d0*/  LOP3.LUT R4, R0, 0x9, RZ, 0xc0, !PT ;  /* 0x0000000900047812 */ /* 0x000fe400078ec0ff */
[----:B------:R-:W-:Y:S01]  /*20e0*/  IADD3 R13, PT, PT, R19, 0x12, RZ ;  /* 0x00000012130d7810 */ /* 0x000fe20007ffe0ff */
[----:B------:R-:W-:Y:S01]  /*20f0*/  IMAD R23, R10, 0xa000, R17 ;  /* 0x0000a0000a177824 */ /* 0x000fe200078e0211 */
[----:B------:R-:W-:Y:S02]  /*2100*/  SHF.R.U32.HI R0, RZ, 0x6, R9 ;  /* 0x00000006ff007819 */ /* 0x000fe40000011609 */
[----:B------:R-:W-:Y:S01]  /*2110*/  LOP3.LUT R20, R14, 0xc, RZ, 0xc0, !PT ;  /* 0x0000000c0e147812 */ /* 0x000fe200078ec0ff */
[----:B------:R-:W-:Y:S01]  /*2120*/  IMAD R41, R16, 0x28, R23 ;  /* 0x0000002810297824 */ /* 0x000fe200078e0217 */
[----:B------:R-:W-:-:S02]  /*2130*/  LOP3.LUT R14, R12, 0x8, RZ, 0xc0, !PT ;  /* 0x000000080c0e7812 */ /* 0x000fc400078ec0ff */
[----:B------:R-:W-:Y:S01]  /*2140*/  LOP3.LUT R18, R13, 0xa, RZ, 0xc0, !PT ;  /* 0x0000000a0d127812 */ /* 0x000fe200078ec0ff */
[----:B------:R-:W-:Y:S01]  /*2150*/  IMAD R13, R0, 0xa000, R17 ;  /* 0x0000a000000d7824 */ /* 0x000fe200078e0211 */
[----:B------:R-:W-:Y:S01]  /*2160*/  LOP3.LUT R0, R9, 0x8, RZ, 0xc0, !PT ;  /* 0x0000000809007812 */ /* 0x000fe200078ec0ff */
[----:B------:R-:W-:Y:S01]  /*2170*/  IMAD R35, R14, 0x28, R23 ;  /* 0x000000280e237824 */ /* 0x000fe200078e0217 */
[C---:B------:R-:W-:Y:S01]  /*2180*/  IADD3 R14, PT, PT, R19.reuse, 0x18, RZ ;  /* 0x00000018130e7810 */ /* 0x040fe20007ffe0ff */
[--C-:B------:R-:W-:Y:S01]  /*2190*/  IMAD R43, R4, 0x28, R13.reuse ;  /* 0x00000028042b7824 */ /* 0x100fe200078e020d */
[C---:B------:R-:W-:Y:S01]  /*21a0*/  IADD3 R6, PT, PT, R19.reuse, 0xa, RZ ;  /* 0x0000000a13067810 */ /* 0x040fe20007ffe0ff */
[----:B------:R-:W-:Y:S01]  /*21b0*/  IMAD R29, R0, 0x28, R13 ;  /* 0x00000028001d7824 */ /* 0x000fe200078e020d */
[----:B------:R-:W-:Y:S01]  /*21c0*/  SHF.R.U32.HI R0, RZ, 0x6, R14 ;  /* 0x00000006ff007819 */ /* 0x000fe2000001160e */
[--C-:B------:R-:W-:Y:S01]  /*21d0*/  IMAD R49, R18, 0x28, R23.reuse ;  /* 0x0000002812317824 */ /* 0x100fe200078e0217 */
[----:B------:R-:W-:Y:S01]  /*21e0*/  IADD3 R8, PT, PT, R19, 0xc, RZ ;  /* 0x0000000c13087810 */ /* 0x000fe20007ffe0ff */
[----:B------:R-:W-:Y:S01]  /*21f0*/  IMAD R25, R20, 0x28, R23 ;  /* 0x0000002814197824 */ /* 0x000fe200078e0217 */
[----:B------:R-:W-:Y:S01]  /*2200*/  LOP3.LUT R6, R6, 0xa, RZ, 0xc0, !PT ;  /* 0x0000000a06067812 */ /* 0x000fe200078ec0ff */
[----:B0-----:R-:W-:Y:S01]  /*2210*/  IMAD.WIDE.U32 R22, R7, 0x4, R2 ;  /* 0x0000000407167825 */ /* 0x001fe200078e0002 */
[----:B------:R-:W-:-:S02]  /*2220*/  SHF.R.U32.HI R10, RZ, 0x4, R9 ;  /* 0x00000004ff0a7819 */ /* 0x000fc40000011609 */
[----:B------:R-:W-:Y:S01]  /*2230*/  LOP3.LUT R8, R8, 0xc, RZ, 0xc0, !PT ;  /* 0x0000000c08087812 */ /* 0x000fe200078ec0ff */
[----:B------:R-:W-:Y:S01]  /*2240*/  IMAD R9, R0, 0xa000, R17 ;  /* 0x0000a00000097824 */ /* 0x000fe200078e0211 */
[----:B------:R-:W-:Y:S01]  /*2250*/  LOP3.LUT R0, R14, 0x8, RZ, 0xc0, !PT ;  /* 0x000000080e007812 */ /* 0x000fe200078ec0ff */
[--C-:B------:R-:W-:Y:S01]  /*2260*/  IMAD R47, R6, 0x28, R13.reuse ;  /* 0x00000028062f7824 */ /* 0x100fe200078e020d */
[C---:B------:R-:W-:Y:S01]  /*2270*/  IADD3 R6, PT, PT, R19.reuse, 0x1a, RZ ;  /* 0x0000001a13067810 */ /* 0x040fe20007ffe0ff */
[----:B------:R-:W-:Y:S01]  /*2280*/  IMAD R15, R8, 0x28, R13 ;  /* 0x00000028080f7824 */ /* 0x000fe200078e020d */
[----:B------:R-:W-:Y:S01]  /*2290*/  IADD3 R4, PT, PT, R19, 0x19, RZ ;  /* 0x0000001913047810 */ /* 0x000fe20007ffe0ff */
[----:B------:R-:W-:Y:S01]  /*22a0*/  IMAD R13, R0, 0x28, R9 ;  /* 0x00000028000d7824 */ /* 0x000fe200078e0209 */
[----:B------:R-:W-:Y:S01]  /*22b0*/  LOP3.LUT R6, R6, 0xa, RZ, 0xc0, !PT ;  /* 0x0000000a06067812 */ /* 0x000fe200078ec0ff */
[----:B------:R-:W-:Y:S01]  /*22c0*/  IMAD.WIDE.U32 R30, R5, 0x4, R2 ;  /* 0x00000004051e7825 */ /* 0x000fe200078e0002 */
[----:B------:R-:W-:Y:S01]  /*22d0*/  SHF.R.U32.HI R0, RZ, 0x4, R14 ;  /* 0x00000004ff007819 */ /* 0x000fe2000001160e */
[----:B------:R-:W2:Y:S01]  /*22e0*/  LDG.E.CONSTANT R20, desc[UR12][R22.64] ;  /* 0x0000000c16147981 */ /* 0x000ea2000c1e9900 */
[----:B------:R-:W-:Y:S01]  /*22f0*/  IADD3 R8, PT, PT, R19, 0x1c, RZ ;  /* 0x0000001c13087810 */ /* 0x000fe20007ffe0ff */
[----:B------:R-:W-:Y:S01]  /*2300*/  IMAD R27, R6, 0x28, R9 ;  /* 0x00000028061b7824 */ /* 0x000fe200078e0209 */
[----:B------:R-:W-:-:S02]  /*2310*/  LOP3.LUT R0, R0, 0x3, RZ, 0xc0, !PT ;  /* 0x0000000300007812 */ /* 0x000fc400078ec0ff */
[----:B------:R-:W-:Y:S02]  /*2320*/  SHF.R.U32.HI R12, RZ, 0x4, R12 ;  /* 0x00000004ff0c7819 */ /* 0x000fe4000001160c */
[----:B------:R-:W-:Y:S01]  /*2330*/  LOP3.LUT R4, R4, 0x9, RZ, 0xc0, !PT ;  /* 0x0000000904047812 */ /* 0x000fe200078ec0ff */
[----:B------:R-:W-:Y:S01]  /*2340*/  IMAD R7, R0, 0x500, R27 ;  /* 0x0000050000077824 */ /* 0x000fe200078e021b */
[----:B------:R-:W-:Y:S02]  /*2350*/  LOP3.LUT R8, R8, 0xc, RZ, 0xc0, !PT ;  /* 0x0000000c08087812 */ /* 0x000fe400078ec0ff */
[----:B------:R-:W-:Y:S01]  /*2360*/  LOP3.LUT R10, R10, 0x3, RZ, 0xc0, !PT ;  /* 0x000000030a0a7812 */ /* 0x000fe200078ec0ff */
[C---:B------:R-:W-:Y:S01]  /*2370*/  IMAD.WIDE.U32 R26, R11.reuse, 0x4, R2 ;  /* 0x000000040b1a7825 */ /* 0x040fe200078e0002 */
[----:B------:R-:W-:Y:S01]  /*2380*/  LOP3.LUT R12, R12, 0x3, RZ, 0xc0, !PT ;  /* 0x000000030c0c7812 */ /* 0x000fe200078ec0ff */
[----:B------:R-:W4:Y:S01]  /*2390*/  LDG.E.CONSTANT R23, desc[UR12][R30.64] ;  /* 0x0000000c1e177981 */ /* 0x000f22000c1e9900 */
[----:B------:R-:W-:Y:S01]  /*23a0*/  IADD3 R33, PT, PT, R11, 0xa0, RZ ;  /* 0x000000a00b217810 */ /* 0x000fe20007ffe0ff */
[--C-:B------:R-:W-:Y:S01]  /*23b0*/  IMAD R39, R4, 0x28, R9.reuse ;  /* 0x0000002804277824 */ /* 0x100fe200078e0209 */
[C---:B------:R-:W-:Y:S01]  /*23c0*/  IADD3 R11, PT, PT, R5.reuse, 0xa0, RZ ;  /* 0x000000a0050b7810 */ /* 0x040fe20007ffe0ff */
[----:B------:R-:W-:Y:S01]  /*23d0*/  IMAD R37, R8, 0x28, R9 ;  /* 0x0000002808257824 */ /* 0x000fe200078e0209 */
[C---:B------:R-:W-:Y:S01]  /*23e0*/  IADD3 R45, PT, PT, R5.reuse, 0x50, RZ ;  /* 0x00000050052d7810 */ /* 0x040fe20007ffe0ff */
[----:B------:R-:W-:Y:S01]  /*23f0*/  IMAD R9, R10, 0x500, R15 ;  /* 0x000005000a097824 */ /* 0x000fe200078e020f */
[----:B------:R-:W-:Y:S01]  /*2400*/  IADD3 R51, PT, PT, R5, 0xf0, RZ ;  /* 0x000000f005337810 */ /* 0x000fe20007ffe0ff */
[----:B------:R-:W-:Y:S01]  /*2410*/  IMAD R15, R12, 0x500, R25 ;  /* 0x000005000c0f7824 */ /* 0x000fe200078e0219 */
[----:B------:R-:W5:Y:S01]  /*2420*/  LDG.E.CONSTANT R18, desc[UR12][R26.64] ;  /* 0x0000000c1a127981 */ /* 0x000f62000c1e9900 */
[----:B------:R-:W-:-:S02]  /*2430*/  IMAD R29, R10, 0x500, R29 ;  /* 0x000005000a1d7824 */ /* 0x000fc400078e021d */
[C---:B------:R-:W-:Y:S02]  /*2440*/  IMAD R43, R10.reuse, 0x500, R43 ;  /* 0x000005000a2b7824 */ /* 0x040fe400078e022b */
[----:B------:R-:W-:Y:S02]  /*2450*/  IMAD R47, R10, 0x500, R47 ;  /* 0x000005000a2f7824 */ /* 0x000fe400078e022f */
[----:B------:R-:W-:-:S04]  /*2460*/  IMAD.WIDE.U32 R24, R21, 0x4, R2 ;  /* 0x0000000415187825 */ /* 0x000fc800078e0002 */
[--C-:B------:R-:W-:Y:S01]  /*2470*/  IMAD.WIDE.U32 R10, R11, 0x4, R2.reuse ;  /* 0x000000040b0a7825 */ /* 0x100fe200078e0002 */
[----:B------:R-:W3:Y:S03]  /*2480*/  LDG.E.CONSTANT R16, desc[UR12][R24.64] ;  /* 0x0000000c18107981 */ /* 0x000ee6000c1e9900 */
[----:B------:R-:W-:-:S04]  /*2490*/  IMAD.WIDE.U32 R44, R45, 0x4, R2 ;  /* 0x000000042d2c7825 */ /* 0x000fc800078e0002 */
[----:B------:R-:W-:Y:S01]  /*24a0*/  IMAD.WIDE.U32 R8, R9, 0x4, R2 ;  /* 0x0000000409087825 */ /* 0x000fe200078e0002 */
[----:B------:R-:W3:Y:S03]  /*24b0*/  LDG.E.CONSTANT R25, desc[UR12][R10.64] ;  /* 0x0000000c0a197981 */ /* 0x000ee6000c1e9900 */
[----:B------:R-:W-:Y:S02]  /*24c0*/  IMAD R49, R12, 0x500, R49 ;  /* 0x000005000c317824 */ /* 0x000fe400078e0231 */
[C---:B------:R-:W-:Y:S01]  /*24d0*/  IMAD R13, R0.reuse, 0x500, R13 ;  /* 0x00000500000d7824 */ /* 0x040fe200078e020d */
[----:B------:R-:W3:Y:S01]  /*24e0*/  LDG.E.CONSTANT R24, desc[UR12][R44.64] ;  /* 0x0000000c2c187981 */ /* 0x000ee2000c1e9900 */
[----:B------:R-:W-:Y:S02]  /*24f0*/  IMAD R37, R0, 0x500, R37 ;  /* 0x0000050000257824 */ /* 0x000fe400078e0225 */
[C---:B------:R-:W-:Y:S01]  /*2500*/  IMAD R35, R12.reuse, 0x500, R35 ;  /* 0x000005000c237824 */ /* 0x040fe200078e0223 */
[----:B------:R0:W3:Y:S01]  /*2510*/  LDG.E.CONSTANT R31, desc[UR12][R8.64] ;  /* 0x0000000c081f7981 */ /* 0x0000e2000c1e9900 */
[----:B------:R-:W-:-:S02]  /*2520*/  IMAD R41, R12, 0x500, R41 ;  /* 0x000005000c297824 */ /* 0x000fc400078e0229 */
[----:B------:R-:W-:-:S04]  /*2530*/  IMAD.WIDE.U32 R32, R33, 0x4, R2 ;  /* 0x0000000421207825 */ /* 0x000fc800078e0002 */
[--C-:B------:R-:W-:Y:S01]  /*2540*/  IMAD.WIDE.U32 R28, R29, 0x4, R2.reuse ;  /* 0x000000041d1c7825 */ /* 0x100fe200078e0002 */
[----:B------:R-:W3:Y:S01]  /*2550*/  LDG.E.CONSTANT R22, desc[UR12][R32.64] ;  /* 0x0000000c20167981 */ /* 0x000ee2000c1e9900 */
[C---:B0-----:R-:W-:Y:S02]  /*2560*/  IADD3 R9, PT, PT, R47.reuse, 0xa0, RZ ;  /* 0x000000a02f097810 */ /* 0x041fe40007ffe0ff */
[--C-:B------:R-:W-:Y:S01]  /*2570*/  IMAD.WIDE.U32 R4, R47, 0x4, R2.reuse ;  /* 0x000000042f047825 */ /* 0x100fe200078e0002 */
[----:B------:R-:W-:Y:S01]  /*2580*/  IADD3 R47, PT, PT, R7, 0xa0, RZ ;  /* 0x000000a0072f7810 */ /* 0x000fe20007ffe0ff */
[----:B------:R-:W3:Y:S02]  /*2590*/  LDG.E.CONSTANT R27, desc[UR12][R28.64] ;  /* 0x0000000c1c1b7981 */ /* 0x000ee4000c1e9900 */
[--C-:B------:R-:W-:Y:S02]  /*25a0*/  IMAD.WIDE.U32 R10, R15, 0x4, R2.reuse ;  /* 0x000000040f0a7825 */ /* 0x100fe400078e0002 */
[----:B------:R0:W3:Y:S02]  /*25b0*/  LDG.E.CONSTANT R26, desc[UR12][R4.64] ;  /* 0x0000000c041a7981 */ /* 0x0000e4000c1e9900 */
[C-C-:B------:R-:W-:Y:S01]  /*25c0*/  IMAD.WIDE.U32 R44, R49.reuse, 0x4, R2.reuse ;  /* 0x00000004312c7825 */ /* 0x140fe200078e0002 */
[----:B------:R-:W-:Y:S01]  /*25d0*/  IADD3 R49, PT, PT, R49, 0xa0, RZ ;  /* 0x000000a031317810 */ /* 0x000fe20007ffe0ff */
[----:B------:R-:W3:Y:S02]  /*25e0*/  LDG.E.CONSTANT R33, desc[UR12][R10.64] ;  /* 0x0000000c0a217981 */ /* 0x000ee4000c1e9900 */
[----:B------:R-:W-:-:S02]  /*25f0*/  IMAD.WIDE.U32 R12, R13, 0x4, R2 ;  /* 0x000000040d0c7825 */ /* 0x000fc400078e0002 */
[----:B------:R-:W3:Y:S02]  /*2600*/  LDG.E.CONSTANT R32, desc[UR12][R44.64] ;  /* 0x0000000c2c207981 */ /* 0x000ee4000c1e9900 */
[--C-:B------:R-:W-:Y:S02]  /*2610*/  IMAD.WIDE.U32 R36, R37, 0x4, R2.reuse ;  /* 0x0000000425247825 */ /* 0x100fe400078e0002 */
[----:B------:R-:W3:Y:S02]  /*2620*/  LDG.E.CONSTANT R30, desc[UR12][R12.64] ;  /* 0x0000000c0c1e7981 */ /* 0x000ee4000c1e9900 */
[--C-:B------:R-:W-:Y:S02]  /*2630*/  IMAD.WIDE.U32 R14, R7, 0x4, R2.reuse ;  /* 0x00000004070e7825 */ /* 0x100fe400078e0002 */
[----:B------:R1:W3:Y:S02]  /*2640*/  LDG.E.CONSTANT R29, desc[UR12][R36.64] ;  /* 0x0000000c241d7981 */ /* 0x0002e4000c1e9900 */
[----:B------:R-:W-:-:S02]  /*2650*/  IMAD.WIDE.U32 R34, R35, 0x4, R2 ;  /* 0x0000000423227825 */ /* 0x000fc400078e0002 */
[----:B------:R1:W3:Y:S02]  /*2660*/  LDG.E.CONSTANT R28, desc[UR12][R14.64] ;  /* 0x0000000c0e1c7981 */ /* 0x0002e4000c1e9900 */
[--C-:B0-----:R-:W-:Y:S02]  /*2670*/  IMAD.WIDE.U32 R4, R43, 0x4, R2.reuse ;  /* 0x000000042b047825 */ /* 0x101fe400078e0002 */
[----:B------:R-:W3:Y:S02]  /*2680*/  LDG.E.CONSTANT R34, desc[UR12][R34.64] ;  /* 0x0000000c22227981 */ /* 0x000ee4000c1e9900 */
[----:B------:R-:W-:Y:S01]  /*2690*/  IMAD.WIDE.U32 R6, R41, 0x4, R2 ;  /* 0x0000000429067825 */ /* 0x000fe200078e0002 */
[----:B-1----:R-:W-:-:S03]  /*26a0*/  IADD3 R37, PT, PT, R43, 0xa0, RZ ;  /* 0x000000a02b257810 */ /* 0x002fc60007ffe0ff */
[--C-:B------:R-:W-:Y:S01]  /*26b0*/  IMAD.WIDE.U32 R10, R49, 0x4, R2.reuse ;  /* 0x00000004310a7825 */ /* 0x100fe200078e0002 */
[C---:B------:R-:W-:Y:S01]  /*26c0*/  IADD3 R15, PT, PT, R43.reuse, 0x50, RZ ;  /* 0x000000502b0f7810 */ /* 0x040fe20007ffe0ff */
[----:B------:R-:W3:Y:S01]  /*26d0*/  LDG.E.CONSTANT R38, desc[UR12][R6.64] ;  /* 0x0000000c06267981 */ /* 0x000ee2000c1e9900 */
[----:B------:R-:W-:Y:S01]  /*26e0*/  IADD3 R43, PT, PT, R43, 0xf0, RZ ;  /* 0x000000f02b2b7810 */ /* 0x000fe20007ffe0ff */
[----:B------:R-:W-:Y:S01]  /*26f0*/  IMAD.WIDE.U32 R12, R47, 0x4, R2 ;  /* 0x000000042f0c7825 */ /* 0x000fe200078e0002 */
[C---:B------:R-:W-:Y:S01]  /*2700*/  IADD3 R47, PT, PT, R41.reuse, 0xa0, RZ ;  /* 0x000000a0292f7810 */ /* 0x040fe20007ffe0ff */
[----:B------:R0:W3:Y:S02]  /*2710*/  LDG.E.CONSTANT R35, desc[UR12][R4.64] ;  /* 0x0000000c04237981 */ /* 0x0000e4000c1e9900 */
[----:B------:R-:W-:Y:S01]  /*2720*/  IMAD R39, R0, 0x500, R39 ;  /* 0x0000050000277824 */ /* 0x000fe200078e0227 */
[----:B------:R-:W-:Y:S01]  /*2730*/  IADD3 R45, PT, PT, R41, 0x50, RZ ;  /* 0x00000050292d7810 */ /* 0x000fe20007ffe0ff */
[--C-:B------:R-:W-:Y:S01]  /*2740*/  IMAD.WIDE.U32 R8, R9, 0x4, R2.reuse ;  /* 0x0000000409087825 */ /* 0x100fe200078e0002 */
[----:B------:R1:W3:Y:S02]  /*2750*/  LDG.E.CONSTANT R42, desc[UR12][R10.64] ;  /* 0x0000000c0a2a7981 */ /* 0x0002e4000c1e9900 */
[----:B------:R-:W-:Y:S01]  /*2760*/  IADD3 R49, PT, PT, R39, 0xf0, RZ ;  /* 0x000000f027317810 */ /* 0x000fe20007ffe0ff */
[--C-:B------:R-:W-:Y:S01]  /*2770*/  IMAD.WIDE.U32 R14, R15, 0x4, R2.reuse ;  /* 0x000000040f0e7825 */ /* 0x100fe200078e0002 */
[----:B------:R1:W3:Y:S03]  /*2780*/  LDG.E.CONSTANT R40, desc[UR12][R8.64] ;  /* 0x0000000c08287981 */ /* 0x0002e6000c1e9900 */
[----:B0-----:R-:W-:Y:S01]  /*2790*/  IMAD.WIDE.U32 R4, R37, 0x4, R2 ;  /* 0x0000000425047825 */ /* 0x001fe200078e0002 */
[----:B------:R0:W3:Y:S01]  /*27a0*/  LDG.E.CONSTANT R44, desc[UR12][R12.64] ;  /* 0x0000000c0c2c7981 */ /* 0x0000e2000c1e9900 */
[----:B-1----:R-:W-:-:S02]  /*27b0*/  IADD3 R11, PT, PT, R41, 0xf0, RZ ;  /* 0x000000f0290b7810 */ /* 0x002fc40007ffe0ff */
[--C-:B------:R-:W-:Y:S01]  /*27c0*/  IMAD.WIDE.U32 R6, R43, 0x4, R2.reuse ;  /* 0x000000042b067825 */ /* 0x100fe200078e0002 */
[----:B------:R-:W-:Y:S01]  /*27d0*/  IADD3 R41, PT, PT, R39, 0x50, RZ ;  /* 0x0000005027297810 */ /* 0x000fe20007ffe0ff */
[----:B------:R1:W3:Y:S02]  /*27e0*/  LDG.E.CONSTANT R43, desc[UR12][R14.64] ;  /* 0x0000000c0e2b7981 */ /* 0x0002e4000c1e9900 */
[--C-:B------:R-:W-:Y:S01]  /*27f0*/  IMAD.WIDE.U32 R36, R47, 0x4, R2.reuse ;  /* 0x000000042f247825 */ /* 0x100fe200078e0002 */
[----:B------:R-:W-:Y:S01]  /*2800*/  IADD3 R47, PT, PT, R39, 0xa0, RZ ;  /* 0x000000a0272f7810 */ /* 0x000fe20007ffe0ff */
[----:B------:R-:W3:Y:S02]  /*2810*/  LDG.E.CONSTANT R46, desc[UR12][R6.64] ;  /* 0x0000000c062e7981 */ /* 0x000ee4000c1e9900 */
[--C-:B------:R-:W-:Y:S02]  /*2820*/  IMAD.WIDE.U32 R8, R45, 0x4, R2.reuse ;  /* 0x000000042d087825 */ /* 0x100fe400078e0002 */
[----:B------:R1:W3:Y:S02]  /*2830*/  LDG.E.CONSTANT R45, desc[UR12][R4.64] ;  /* 0x0000000c042d7981 */ /* 0x0002e4000c1e9900 */
[----:B------:R-:W-:-:S02]  /*2840*/  IMAD.WIDE.U32 R10, R11, 0x4, R2 ;  /* 0x000000040b0a7825 */ /* 0x000fc400078e0002 */
[----:B------:R1:W3:Y:S02]  /*2850*/  LDG.E.CONSTANT R8, desc[UR12][R8.64] ;  /* 0x0000000c08087981 */ /* 0x0002e4000c1e9900 */
[--C-:B0-----:R-:W-:Y:S02]  /*2860*/  IMAD.WIDE.U32 R12, R39, 0x4, R2.reuse ;  /* 0x00000004270c7825 */ /* 0x101fe400078e0002 */
[----:B------:R-:W3:Y:S02]  /*2870*/  LDG.E.CONSTANT R36, desc[UR12][R36.64] ;  /* 0x0000000c24247981 */ /* 0x000ee4000c1e9900 */
[--C-:B-1----:R-:W-:Y:S02]  /*2880*/  IMAD.WIDE.U32 R14, R41, 0x4, R2.reuse ;  /* 0x00000004290e7825 */ /* 0x102fe400078e0002 */
[----:B------:R-:W3:Y:S02]  /*2890*/  LDG.E.CONSTANT R10, desc[UR12][R10.64] ;  /* 0x0000000c0a0a7981 */ /* 0x000ee4000c1e9900 */
[----:B------:R-:W-:-:S02]  /*28a0*/  IMAD.WIDE.U32 R4, R47, 0x4, R2 ;  /* 0x000000042f047825 */ /* 0x000fc400078e0002 */
[----:B------:R-:W3:Y:S02]  /*28b0*/  LDG.E.CONSTANT R12, desc[UR12][R12.64] ;  /* 0x0000000c0c0c7981 */ /* 0x000ee4000c1e9900 */
[--C-:B------:R-:W-:Y:S02]  /*28c0*/  IMAD.WIDE.U32 R6, R49, 0x4, R2.reuse ;  /* 0x0000000431067825 */ /* 0x100fe400078e0002 */
[----:B------:R-:W3:Y:S02]  /*28d0*/  LDG.E.CONSTANT R14, desc[UR12][R14.64] ;  /* 0x0000000c0e0e7981 */ /* 0x000ee4000c1e9900 */
[----:B------:R-:W-:Y:S02]  /*28e0*/  IMAD.WIDE.U32 R50, R51, 0x4, R2 ;  /* 0x0000000433327825 */ /* 0x000fe400078e0002 */
[----:B------:R-:W3:Y:S04]  /*28f0*/  LDG.E.CONSTANT R4, desc[UR12][R4.64] ;  /* 0x0000000c04047981 */ /* 0x000ee8000c1e9900 */
[----:B------:R-:W3:Y:S04]  /*2900*/  LDG.E.CONSTANT R21, desc[UR12][R50.64] ;  /* 0x0000000c32157981 */ /* 0x000ee8000c1e9900 */
[----:B------:R-:W3:Y:S01]  /*2910*/  LDG.E.CONSTANT R6, desc[UR12][R6.64] ;  /* 0x0000000c06067981 */ /* 0x000ee2000c1e9900 */
[----:B------:R-:W0:Y:S01]  /*2920*/  S2R R0, SR_TID.X ;  /* 0x0000000000007919 */ /* 0x000e220000002100 */
[----:B------:R-:W1:Y:S01]  /*2930*/  S2UR UR7, SR_CgaCtaId ;  /* 0x00000000000779c3 */ /* 0x000e620000008800 */
[----:B------:R-:W-:-:S02]  /*2940*/  UMOV UR6, 0x400 ;  /* 0x0000040000067882 */ /* 0x000fc40000000000 */
[----:B-1----:R-:W-:Y:S01]  /*2950*/  ULEA UR5, UR7, UR6, 0x18 ;  /* 0x0000000607057291 */ /* 0x002fe2000f8ec0ff */
[----:B0-----:R-:W-:-:S05]  /*2960*/  LEA R9, R19, R0, 0x3 ;  /* 0x0000000013097211 */ /* 0x001fca00078e18ff */
[----:B------:R-:W-:Y:S02]  /*2970*/  LEA R9, R9, UR5, 0x2 ;  /* 0x0000000509097c11 */ /* 0x000fe4000f8e10ff */
[----:B------:R-:W-:-:S04]  /*2980*/  IADD3 R19, PT, PT, R19, 0x20, RZ ;  /* 0x0000002013137810 */ /* 0x000fc80007ffe0ff */
[----:B------:R-:W-:Y:S01]  /*2990*/  ISETP.NE.AND P0, PT, R19, 0x200, PT ;  /* 0x000002001300780c */ /* 0x000fe20003f05270 */
[----:B--2---:R1:W-:Y:S04]  /*29a0*/  STS [R9], R20 ;  /* 0x0000001409007388 */ /* 0x0043e80000000800 */
[----:B----4-:R1:W-:Y:S04]  /*29b0*/  STS [R9+0x20], R23 ;  /* 0x0000201709007388 */ /* 0x0103e80000000800 */
[----:B-----5:R1:W-:Y:S04]  /*29c0*/  STS [R9+0x40], R18 ;  /* 0x0000401209007388 */ /* 0x0203e80000000800 */
[----:B---3--:R1:W-:Y:S04]  /*29d0*/  STS [R9+0x80], R16 ;  /* 0x0000801009007388 */ /* 0x0083e80000000800 */
[----:B------:R1:W-:Y:S04]  /*29e0*/  STS [R9+0xa0], R25 ;  /* 0x0000a01909007388 */ /* 0x0003e80000000800 */
        /* <DEDUP_REMOVED lines=26> */
[----:B------:R1:W-:Y:S01]  /*2b90*/  STS [R9+0x3e0], R6 ;  /* 0x0003e00609007388 */ /* 0x0003e20000000800 */
[----:B------:R-:W-:Y:S05]  /*2ba0*/  @P0 BRA `(.L_x_0) ;  /* 0xfffffff000e00947 */ /* 0x000fea000383ffff */
[----:B------:R-:W0:Y:S01]  /*2bb0*/  S2UR UR5, SR_CTAID.X ;  /* 0x00000000000579c3 */ /* 0x000e220000002500 */
[----:B------:R-:W-:Y:S01]  /*2bc0*/  UIADD3 UR6, UPT, UPT, UR6, 0x4000, URZ ;  /* 0x0000400006067890 */ /* 0x000fe2000fffe0ff */
[C---:B------:R-:W-:Y:S02]  /*2bd0*/  ISETP.GT.U32.AND P0, PT, R0.reuse, 0x9, PT ;  /* 0x000000090000780c */ /* 0x040fe40003f04070 */
[----:B------:R-:W-:Y:S01]  /*2be0*/  ISETP.GT.U32.AND P1, PT, R0, 0x9, PT ;  /* 0x000000090000780c */ /* 0x000fe20003f24070 */
[----:B------:R-:W-:Y:S01]  /*2bf0*/  ULEA UR6, UR7, UR6, 0x18 ;  /* 0x0000000607067291 */ /* 0x000fe2000f8ec0ff */
[----:B------:R-:W-:Y:S01]  /*2c00*/  MOV R11, RZ ;  /* 0x000000ff000b7202 */ /* 0x000fe20000000f00 */
[----:B0-----:R-:W-:-:S04]  /*2c10*/  ULOP3.LUT UR5, UR5, 0x3, URZ, 0xc0, !UPT ;  /* 0x0000000305057892 */ /* 0x001fc8000f8ec0ff */
[----:B------:R-:W-:-:S04]  /*2c20*/  ULEA UR5, UR4, UR5, 0x5 ;  /* 0x0000000504057291 */ /* 0x000fc8000f8e28ff */
[----:B------:R-:W-:-:S12]  /*2c30*/  UIMAD UR5, UR5, 0x1e, URZ ;  /* 0x0000001e050578a4 */ /* 0x000fd8000f8e02ff */
.L_x_1:
[----:B-1----:R-:W-:-:S05]  /*2c40*/  IMAD R10, R0, 0x18, R11 ;  /* 0x00000018000a7824 */ /* 0x002fca00078e020b */
[----:B------:R-:W-:Y:S02]  /*2c50*/  ISETP.GT.U32.OR P2, PT, R10, 0xef, P0 ;  /* 0x000000ef0a00780c */ /* 0x000fe40000744470 */
[----:B------:R-:W-:-:S04]  /*2c60*/  PLOP3.LUT P0, PT, P1, PT, PT, 0x80, 0x8 ;  /* 0x000000000008781c */ /* 0x000fc80000f0f070 */
[C---:B------:R-:W-:Y:S02]  /*2c70*/  ISETP.GT.U32.OR P3, PT, R10.reuse, 0xee, P0 ;  /* 0x000000ee0a00780c */ /* 0x040fe40000764470 */
[C---:B------:R-:W-:Y:S02]  /*2c80*/  ISETP.GT.U32.OR P4, PT, R10.reuse, 0xed, P0 ;  /* 0x000000ed0a00780c */ /* 0x040fe40000784470 */
[----:B------:R-:W-:-:S03]  /*2c90*/  ISETP.GT.U32.OR P5, PT, R10, 0xec, P0 ;  /* 0x000000ec0a00780c */ /* 0x000fc600007a4470 */
[----:B------:R-:W-:Y:S01]  /*2ca0*/  @!P2 PRMT R4, R10, 0x9910, RZ ;  /* 0x000099100a04a816 */ /* 0x000fe200000000ff */
[----:B------:R-:W0:Y:S04]  /*2cb0*/  @!P2 LDC.64 R2, c[0x0][0x388] ;  /* 0x0000e200ff02ab82 */ /* 0x000e280000000a00 */
[----:B------:R-:W-:Y:S01]  /*2cc0*/  @!P2 IMAD R4, R4, 0x89, RZ ;  /* 0x000000890404a824 */ /* 0x000fe200078e02ff */
[C---:B------:R-:W-:Y:S02]  /*2cd0*/  @!P3 IADD3 R17, PT, PT, R10.reuse, 0x1, RZ ;  /* 0x000000010a11b810 */ /* 0x040fe40007ffe0ff */
[C---:B------:R-:W-:Y:S01]  /*2ce0*/  @!P4 IADD3 R19, PT, PT, R10.reuse, 0x2, RZ ;  /* 0x000000020a13c810 */ /* 0x040fe20007ffe0ff */
[----:B------:R-:W1:Y:S01]  /*2cf0*/  @!P4 LDC.64 R8, c[0x0][0x388] ;  /* 0x0000e200ff08cb82 */ /* 0x000e620000000a00 */
[----:B------:R-:W-:-:S02]  /*2d00*/  @!P5 IADD3 R21, PT, PT, R10, 0x3, RZ ;  /* 0x000000030a15d810 */ /* 0x000fc40007ffe0ff */
[----:B------:R-:W-:Y:S02]  /*2d10*/  @!P3 LOP3.LUT R5, R17, 0xff, RZ, 0xc0, !PT ;  /* 0x000000ff1105b812 */ /* 0x000fe400078ec0ff */
[----:B------:R-:W-:Y:S02]  /*2d20*/  @!P4 LOP3.LUT R6, R19, 0xff, RZ, 0xc0, !PT ;  /* 0x000000ff1306c812 */ /* 0x000fe400078ec0ff */
[----:B------:R-:W-:Y:S01]  /*2d30*/  @!P5 LOP3.LUT R7, R21, 0xff, RZ, 0xc0, !PT ;  /* 0x000000ff1507d812 */ /* 0x000fe200078ec0ff */
[----:B------:R-:W-:Y:S01]  /*2d40*/  @!P3 IMAD R5, R5, 0x89, RZ ;  /* 0x000000890505b824 */ /* 0x000fe200078e02ff */
[----:B------:R-:W-:Y:S01]  /*2d50*/  @!P2 LOP3.LUT R4, R4, 0xffff, RZ, 0xc0, !PT ;  /* 0x0000ffff0404a812 */ /* 0x000fe200078ec0ff */
[----:B------:R-:W-:Y:S02]  /*2d60*/  @!P4 IMAD R14, R6, 0x89, RZ ;  /* 0x00000089060ec824 */ /* 0x000fe400078e02ff */
[----:B------:R-:W-:Y:S01]  /*2d70*/  @!P5 IMAD R13, R7, 0x89, RZ ;  /* 0x00000089070dd824 */ /* 0x000fe200078e02ff */
[----:B------:R-:W-:Y:S01]  /*2d80*/  @!P3 SHF.R.U32.HI R12, RZ, 0xc, R5 ;  /* 0x0000000cff0cb819 */ /* 0x000fe20000011605 */
[----:B------:R-:W2:Y:S01]  /*2d90*/  @!P3 LDC.64 R6, c[0x0][0x388] ;  /* 0x0000e200ff06bb82 */ /* 0x000ea20000000a00 */
[----:B------:R-:W-:-:S02]  /*2da0*/  @!P4 SHF.R.U32.HI R14, RZ, 0xc, R14 ;  /* 0x0000000cff0ec819 */ /* 0x000fc4000001160e */
[----:B------:R-:W-:Y:S02]  /*2db0*/  @!P5 SHF.R.U32.HI R13, RZ, 0xc, R13 ;  /* 0x0000000cff0dd819 */ /* 0x000fe4000001160d */
[----:B------:R-:W-:Y:S02]  /*2dc0*/  @!P2 SHF.R.U32.HI R15, RZ, 0xc, R4 ;  /* 0x0000000cff0fa819 */ /* 0x000fe40000011604 */
[----:B------:R-:W-:Y:S01]  /*2dd0*/  @!P3 PRMT R18, R12, 0x9910, RZ ;  /* 0x000099100c12b816 */ /* 0x000fe200000000ff */
[----:B------:R-:W3:Y:S01]  /*2de0*/  @!P5 LDC.64 R4, c[0x0][0x388] ;  /* 0x0000e200ff04db82 */ /* 0x000ee20000000a00 */
[----:B------:R-:W-:Y:S02]  /*2df0*/  @!P4 PRMT R20, R14, 0x9910, RZ ;  /* 0x000099100e14c816 */ /* 0x000fe400000000ff */
[----:B------:R-:W-:Y:S01]  /*2e00*/  @!P5 PRMT R22, R13, 0x9910, RZ ;  /* 0x000099100d16d816 */ /* 0x000fe200000000ff */
[----:B------:R-:W-:Y:S01]  /*2e10*/  @!P3 IMAD R18, R18, 0x1e, RZ ;  /* 0x0000001e1212b824 */ /* 0x000fe200078e02ff */
[C---:B------:R-:W-:Y:S01]  /*2e20*/  @!P2 PRMT R16, R15.reuse, 0x9910, RZ ;  /* 0x000099100f10a816 */ /* 0x040fe200000000ff */
[----:B------:R-:W-:Y:S01]  /*2e30*/  @!P4 IMAD R20, R20, 0x1e, RZ ;  /* 0x0000001e1414c824 */ /* 0x000fe200078e02ff */
[----:B------:R-:W-:Y:S01]  /*2e40*/  @!P2 LOP3.LUT R15, R15, 0xffff, RZ, 0xc0, !PT ;  /* 0x0000ffff0f0fa812 */ /* 0x000fe200078ec0ff */
[----:B------:R-:W-:Y:S01]  /*2e50*/  @!P5 IMAD R22, R22, 0x1e, RZ ;  /* 0x0000001e1616d824 */ /* 0x000fe200078e02ff */
[----:B------:R-:W-:Y:S01]  /*2e60*/  @!P3 IADD3 R18, PT, PT, RZ, -R18, RZ ;  /* 0x80000012ff12b210 */ /* 0x000fe20007ffe0ff */
[----:B------:R-:W-:Y:S01]  /*2e70*/  @!P2 IMAD R16, R16, 0x1e, RZ ;  /* 0x0000001e1010a824 */ /* 0x000fe200078e02ff */
[----:B------:R-:W-:-:S02]  /*2e80*/  @!P4 IADD3 R20, PT, PT, RZ, -R20, RZ ;  /* 0x80000014ff14c210 */ /* 0x000fc40007ffe0ff */
[----:B------:R-:W-:Y:S02]  /*2e90*/  @!P5 IADD3 R22, PT, PT, RZ, -R22, RZ ;  /* 0x80000016ff16d210 */ /* 0x000fe40007ffe0ff */
[----:B------:R-:W-:Y:S02]  /*2ea0*/  @!P2 IADD3 R23, PT, PT, RZ, -R16, RZ ;  /* 0x80000010ff17a210 */ /* 0x000fe40007ffe0ff */
[----:B------:R-:W-:Y:S02]  /*2eb0*/  @!P3 PRMT R16, R18, 0x7710, RZ ;  /* 0x000077101210b816 */ /* 0x000fe400000000ff */
[----:B------:R-:W-:Y:S02]  /*2ec0*/  @!P4 PRMT R18, R20, 0x7710, RZ ;  /* 0x000077101412c816 */ /* 0x000fe400000000ff */
[----:B------:R-:W-:Y:S02]  /*2ed0*/  @!P5 PRMT R20, R22, 0x7710, RZ ;  /* 0x000077101614d816 */ /* 0x000fe400000000ff */
[----:B------:R-:W-:-:S02]  /*2ee0*/  @!P2 PRMT R23, R23, 0x7710, RZ ;  /* 0x000077101717a816 */ /* 0x000fc400000000ff */
[----:B------:R-:W-:Y:S02]  /*2ef0*/  @!P3 IADD3 R17, PT, PT, R17, R16, RZ ;  /* 0x000000101111b210 */ /* 0x000fe40007ffe0ff */
[----:B------:R-:W-:Y:S02]  /*2f00*/  @!P4 IADD3 R19, PT, PT, R19, R18, RZ ;  /* 0x000000121313c210 */ /* 0x000fe40007ffe0ff */
[----:B------:R-:W-:Y:S02]  /*2f10*/  @!P5 IADD3 R21, PT, PT, R21, R20, RZ ;  /* 0x000000141515d210 */ /* 0x000fe40007ffe0ff */
[----:B------:R-:W-:Y:S02]  /*2f20*/  @!P2 IADD3 R16, PT, PT, R10, R23, RZ ;  /* 0x000000170a10a210 */ /* 0x000fe40007ffe0ff */
[----:B------:R-:W-:Y:S02]  /*2f30*/  @!P3 LOP3.LUT R17, R17, 0xff, RZ, 0xc0, !PT ;  /* 0x000000ff1111b812 */ /* 0x000fe400078ec0ff */
[----:B------:R-:W-:-:S02]  /*2f40*/  @!P4 LOP3.LUT R19, R19, 0xff, RZ, 0xc0, !PT ;  /* 0x000000ff1313c812 */ /* 0x000fc400078ec0ff */
[----:B------:R-:W-:Y:S02]  /*2f50*/  @!P5 LOP3.LUT R21, R21, 0xff, RZ, 0xc0, !PT ;  /* 0x000000ff1515d812 */ /* 0x000fe400078ec0ff */
[----:B------:R-:W-:Y:S02]  /*2f60*/  @!P2 LOP3.LUT R16, R16, 0xff, RZ, 0xc0, !PT ;  /* 0x000000ff1010a812 */ /* 0x000fe400078ec0ff */
[----:B------:R-:W-:Y:S02]  /*2f70*/  @!P3 IADD3 R17, PT, PT, R17, UR5, RZ ;  /* 0x000000051111bc10 */ /* 0x000fe4000fffe0ff */
[----:B------:R-:W-:Y:S02]  /*2f80*/  @!P4 IADD3 R19, PT, PT, R19, UR5, RZ ;  /* 0x000000051313cc10 */ /* 0x000fe4000fffe0ff */
[----:B------:R-:W-:Y:S01]  /*2f90*/  @!P5 IADD3 R18, PT, PT, R21, UR5, RZ ;  /* 0x000000051512dc10 */ /* 0x000fe2000fffe0ff */
[----:B------:R-:W-:Y:S01]  /*2fa0*/  @!P3 IMAD R17, R12, 0x78, R17 ;  /* 0x000000780c11b824 */ /* 0x000fe200078e0211 */
[----:B------:R-:W-:Y:S01]  /*2fb0*/  @!P2 IADD3 R16, PT, PT, R16, UR5, RZ ;  /* 0x000000051010ac10 */ /* 0x000fe2000fffe0ff */
[----:B------:R-:W-:-:S02]  /*2fc0*/  @!P4 IMAD R19, R14, 0x78, R19 ;  /* 0x000000780e13c824 */ /* 0x000fc400078e0213 */
[----:B------:R-:W-:Y:S02]  /*2fd0*/  @!P5 IMAD R13, R13, 0x78, R18 ;  /* 0x000000780d0dd824 */ /* 0x000fe400078e0212 */
[----:B------:R-:W-:Y:S02]  /*2fe0*/  @!P2 IMAD R15, R15, 0x78, R16 ;  /* 0x000000780f0fa824 */ /* 0x000fe400078e0210 */
[----:B--2---:R-:W-:-:S04]  /*2ff0*/  @!P3 IMAD.WIDE.U32 R6, R17, 0x4, R6 ;  /* 0x000000041106b825 */ /* 0x004fc800078e0006 */
[----:B-1----:R-:W-:Y:S02]  /*3000*/  @!P4 IMAD.WIDE.U32 R8, R19, 0x4, R8 ;  /* 0x000000041308c825 */ /* 0x002fe400078e0008 */
[----:B------:R-:W2:Y:S02]  /*3010*/  @!P3 LDG.E.CONSTANT R6, desc[UR12][R6.64] ;  /* 0x0000000c0606b981 */ /* 0x000ea4000c1e9900 */
[----:B---3--:R-:W-:Y:S02]  /*3020*/  @!P5 IMAD.WIDE.U32 R4, R13, 0x4, R4 ;  /* 0x000000040d04d825 */ /* 0x008fe400078e0004 */
[----:B------:R-:W3:Y:S02]  /*3030*/  @!P4 LDG.E.CONSTANT R8, desc[UR12][R8.64] ;  /* 0x0000000c0808c981 */ /* 0x000ee4000c1e9900 */
[----:B0-----:R-:W-:Y:S02]  /*3040*/  @!P2 IMAD.WIDE.U32 R2, R15, 0x4, R2 ;  /* 0x000000040f02a825 */ /* 0x001fe400078e0002 */
[----:B------:R-:W4:Y:S04]  /*3050*/  @!P5 LDG.E.CONSTANT R4, desc[UR12][R4.64] ;  /* 0x0000000c0404d981 */ /* 0x000f28000c1e9900 */
[----:B------:R-:W5:Y:S01]  /*3060*/  @!P2 LDG.E.CONSTANT R2, desc[UR12][R2.64] ;  /* 0x0000000c0202a981 */ /* 0x000f62000c1e9900 */
[----:B------:R-:W-:-:S02]  /*3070*/  LEA R13, R10, UR6, 0x2 ;  /* 0x000000060a0d7c11 */ /* 0x000fc4000f8e10ff */
[----:B------:R-:W-:-:S03]  /*3080*/  IADD3 R11, PT, PT, R11, 0x4, RZ ;  /* 0x000000040b0b7810 */ /* 0x000fc60007ffe0ff */
[----:B--2---:R0:W-:Y:S04]  /*3090*/  @!P3 STS [R13+0x4], R6 ;  /* 0x000004060d00b388 */ /* 0x0041e80000000800 */
[----:B---3--:R0:W-:Y:S04]  /*30a0*/  @!P4 STS [R13+0x8], R8 ;  /* 0x000008080d00c388 */ /* 0x0081e80000000800 */
[----:B----4-:R0:W-:Y:S04]  /*30b0*/  @!P5 STS [R13+0xc], R4 ;  /* 0x00000c040d00d388 */ /* 0x0101e80000000800 */
[----:B-----5:R0:W-:Y:S01]  /*30c0*/  @!P2 STS [R13], R2 ;  /* 0x000000020d00a388 */ /* 0x0201e20000000800 */
[----:B------:R-:W-:-:S13]  /*30d0*/  ISETP.NE.AND P2, PT, R11, 0x18, PT ;  /* 0x000000180b00780c */ /* 0x000fda0003f45270 */
[----:B0-----:R-:W-:Y:S05]  /*30e0*/  @P2 BRA `(.L_x_1) ;  /* 0xfffffff800d42947 */ /* 0x001fea000383ffff */
[----:B------:R-:W-:Y:S01]  /*30f0*/  HFMA2 R11, -RZ, RZ, 0, 0 ;  /* 0x00000000ff0b7431 */ /* 0x000fe200000001ff */
[C---:B------:R-:W-:Y:S02]  /*3100*/  ISETP.GT.U32.AND P0, PT, R0.reuse, 0x1, PT ;  /* 0x000000010000780c */ /* 0x040fe40003f04070 */
[----:B------:R-:W-:-:S13]  /*3110*/  ISETP.GT.U32.AND P1, PT, R0, 0x1, PT ;  /* 0x000000010000780c */ /* 0x000fda0003f24070 */
.L_x_2:
[----:B------:R-:W-:-:S05]  /*3120*/  IMAD R10, R0, 0x18, R11 ;  /* 0x00000018000a7824 */ /* 0x000fca00078e020b */
[----:B------:R-:W-:-:S04]  /*3130*/  IADD3 R23, PT, PT, R10, 0xc0, RZ ;  /* 0x000000c00a177810 */ /* 0x000fc80007ffe0ff */
        /* <DEDUP_REMOVED lines=71> */
[----:B-----5:R0:W-:Y:S01]  /*35b0*/  @!P2 STS [R13+0x300], R2 ;  /* 0x000300020d00a388 */ /* 0x0201e20000000800 */
[----:B------:R-:W-:-:S13]  /*35c0*/  ISETP.NE.AND P2, PT, R11, 0x18, PT ;  /* 0x000000180b00780c */ /* 0x000fda0003f45270 */
[----:B0-----:R-:W-:Y:S05]  /*35d0*/  @P2 BRA `(.L_x_2) ;  /* 0xfffffff800d02947 */ /* 0x001fea000383ffff */
[----:B------:R-:W-:Y:S06]  /*35e0*/  BAR.SYNC.DEFER_BLOCKING 0x0 ;  /* 0x0000000000007b1d */ /* 0x000fec0000010000 */
[----:B------:R-:W-:-:S05]  /*35f0*/  UMOV UR5, URZ ;  /* 0x000000ff00057c82 */ /* 0x000fca0008000000 */
.L_x_5:
[----:B------:R-:W0:Y:S01]  /*3600*/  S2UR UR7, SR_CgaCtaId ;  /* 0x00000000000779c3 */ /* 0x000e220000008800 */
[----:B------:R-:W-:Y:S01]  /*3610*/  UMOV UR6, 0x400 ;  /* 0x0000040000067882 */ /* 0x000fe20000000000 */
[----:B------:R-:W-:Y:S02]  /*3620*/  UPLOP3.LUT UP0, UPT, UPT, UPT, UPT, 0x80, 0x8 ;  /* 0x000000000008789c */ /* 0x000fe40003f0f070 */
[----:B------:R-:W-:-:S04]  /*3630*/  UIADD3 UR6, UPT, UPT, UR6, 0x4000, URZ ;  /* 0x0000400006067890 */ /* 0x000fc8000fffe0ff */
[----:B0-----:R-:W-:-:S04]  /*3640*/  ULEA UR6, UR7, UR6, 0x18 ;  /* 0x0000000607067291 */ /* 0x001fc8000f8ec0ff */
[----:B------:R-:W-:-:S09]  /*3650*/  UIMAD UR6, UR5, 0x78, UR6 ;  /* 0x00000078050678a4 */ /* 0x000fd2000f8e0206 */
[----:B------:R-:W0:Y:S04]  /*3660*/  LDS.64 R54, [UR6] ;  /* 0x00000006ff367984 */ /* 0x000e280008000a00 */
[----:B-1----:R-:W1:Y:S04]  /*3670*/  LDS.64 R52, [UR6+0x8] ;  /* 0x00000806ff347984 */ /* 0x002e680008000a00 */
[----:B------:R-:W2:Y:S04]  /*3680*/  LDS.64 R50, [UR6+0x10] ;  /* 0x00001006ff327984 */ /* 0x000ea80008000a00 */
[----:B------:R-:W3:Y:S04]  /*3690*/  LDS.64 R48, [UR6+0x18] ;  /* 0x00001806ff307984 */ /* 0x000ee80008000a00 */
[----:B------:R-:W4:Y:S04]  /*36a0*/  LDS.64 R46, [UR6+0x20] ;  /* 0x00002006ff2e7984 */ /* 0x000f280008000a00 */
[----:B------:R-:W0:Y:S04]  /*36b0*/  LDS.64 R44, [UR6+0x28] ;  /* 0x00002806ff2c7984 */ /* 0x000e280008000a00 */
        /* <DEDUP_REMOVED lines=8> */
[----:B------:R-:W0:Y:S01]  /*3740*/  LDS.64 R16, [UR6+0x70] ;  /* 0x00007006ff107984 */ /* 0x000e220008000a00 */
[----:B-1234-:R-:W-:-:S05]  /*3750*/  UMOV UR6, URZ ;  /* 0x000000ff00067c82 */ /* 0x01efca0008000000 */
.L_x_4:
[----:B------:R-:W-:Y:S01]  /*3760*/  UPLOP3.LUT UP1, UPT, UPT, UPT, UP0, 0x80, 0x8 ;  /* 0x000000000008789c */ /* 0x000fe20003f2f000 */
[----:B-1----:R-:W-:-:S10]  /*3770*/  UMOV UR7, URZ ;  /* 0x000000ff00077c82 */ /* 0x002fd40008000000 */
.L_x_3:
[----:B------:R-:W-:-:S04]  /*3780*/  ULEA UR8, UR6, UR7, 0x2 ;  /* 0x0000000706087291 */ /* 0x000fc8000f8e10ff */
[----:B------:R-:W-:-:S04]  /*3790*/  UIMAD UR8, UR8, 0xf0, URZ ;  /* 0x000000f0080878a4 */ /* 0x000fc8000f8e02ff */
[----:B------:R-:W-:-:S09]  /*37a0*/  ULEA UR8, UR8, UR11, 0x2 ;  /* 0x0000000b08087291 */ /* 0x000fd2000f8e10ff */
[----:B-1----:R-:W2:Y:S04]  /*37b0*/  LDL.128 R20, [UR8+0x10] ;  /* 0x00001008ff147983 */ /* 0x002ea80008100c00 */
[----:B------:R-:W0:Y:S04]  /*37c0*/  LDL.128 R24, [UR8+0x30] ;  /* 0x00003008ff187983 */ /* 0x000e280008100c00 */
[----:B------:R-:W3:Y:S04]  /*37d0*/  LDL.128 R32, [UR8] ;  /* 0x00000008ff207983 */ /* 0x000ee80008100c00 */
[----:B------:R-:W4:Y:S01]  /*37e0*/  LDL.128 R28, [UR8+0x20] ;  /* 0x00002008ff1c7983 */ /* 0x000f220008100c00 */
[----:B------:R-:W1:Y:S01]  /*37f0*/  S2UR UR10, SR_CgaCtaId ;  /* 0x00000000000a79c3 */ /* 0x000e620000008800 */
[----:B------:R-:W-:-:S04]  /*3800*/  SHF.L.U32 R36, R0, 0x6, RZ ;  /* 0x0000000600247819 */ /* 0x000fc800000006ff */
[----:B------:R-:W-:Y:S02]  /*3810*/  LOP3.LUT R37, R36, 0x40, RZ, 0xc0, !PT ;  /* 0x0000004024257812 */ /* 0x000fe400078ec0ff */
[----:B------:R-:W-:Y:S02]  /*3820*/  LOP3.LUT R36, R0, 0x3fe, RZ, 0xc0, !PT ;  /* 0x000003fe00247812 */ /* 0x000fe400078ec0ff */
[----:B------:R-:W-:Y:S02]  /*3830*/  IADD3 R37, PT, PT, R37, UR5, RZ ;  /* 0x0000000525257c10 */ /* 0x000fe4000fffe0ff */
[----:B------:R-:W-:Y:S01]  /*3840*/  IADD3 R36, PT, PT, R36, UR6, RZ ;  /* 0x0000000624247c10 */ /* 0x000fe2000fffe0ff */
[----:B------:R-:W-:Y:S01]  /*3850*/  UMOV UR9, 0x400 ;  /* 0x0000040000097882 */ /* 0x000fe20000000000 */
[----:B------:R-:W-:Y:S02]  /*3860*/  MOV R58, UR7 ;  /* 0x00000007003a7c02 */ /* 0x000fe40008000f00 */
[----:B------:R-:W-:-:S04]  /*3870*/  LEA R57, R36, R37, 0x9 ;  /* 0x0000002524397211 */ /* 0x000fc800078e48ff */
[----:B------:R-:W-:Y:S01]  /*3880*/  LEA R58, R58, R57, 0x7 ;  /* 0x000000393a3a7211 */ /* 0x000fe200078e38ff */
[----:B-1----:R-:W-:-:S06]  /*3890*/  ULEA UR9, UR10, UR9, 0x18 ;  /* 0x000000090a097291 */ /* 0x002fcc000f8ec0ff */
[----:B------:R-:W-:-:S05]  /*38a0*/  LEA R58, R58, UR9, 0x2 ;  /* 0x000000093a3a7c11 */ /* 0x000fca000f8e10ff */
[----:B------:R-:W2:Y:S04]  /*38b0*/  LDS R59, [R58] ;  /* 0x000000003a3b7984 */ /* 0x000ea80000000800 */
[----:B------:R-:W1:Y:S01]  /*38c0*/  LDS R60, [R58+0x20] ;  /* 0x000020003a3c7984 */ /* 0x000e620000000800 */
[-C--:B--2---:R-:W-:Y:S01]  /*38d0*/  FFMA R36, R50, R59.reuse, R20 ;  /* 0x0000003b32247223 */ /* 0x084fe20000000014 */
[-C--:B------:R-:W-:Y:S01]  /*38e0*/  FFMA R37, R51, R59.reuse, R21 ;  /* 0x0000003b33257223 */ /* 0x080fe20000000015 */
[-C--:B------:R-:W-:Y:S01]  /*38f0*/  FFMA R38, R48, R59.reuse, R22 ;  /* 0x0000003b30267223 */ /* 0x080fe20000000016 */
[-C--:B------:R-:W-:Y:S01]  /*3900*/  FFMA R39, R49, R59.reuse, R23 ;  /* 0x0000003b31277223 */ /* 0x080fe20000000017 */
[-C--:B0-----:R-:W-:Y:S01]  /*3910*/  FFMA R24, R18, R59.reuse, R24 ;  /* 0x0000003b12187223 */ /* 0x081fe20000000018 */
[-C--:B------:R-:W-:Y:S01]  /*3920*/  FFMA R25, R19, R59.reuse, R25 ;  /* 0x0000003b13197223 */ /* 0x080fe20000000019 */
[-C--:B------:R-:W-:Y:S01]  /*3930*/  FFMA R26, R2, R59.reuse, R26 ;  /* 0x0000003b021a7223 */ /* 0x080fe2000000001a */
[-C--:B------:R-:W-:Y:S01]  /*3940*/  FFMA R27, R3, R59.reuse, R27 ;  /* 0x0000003b031b7223 */ /* 0x080fe2000000001b */
[----:B------:R-:W2:Y:S04]  /*3950*/  LDL.128 R20, [UR8+0x40] ;  /* 0x00004008ff147983 */ /* 0x000ea80008100c00 */
[----:B------:R0:W-:Y:S01]  /*3960*/  STL.128 [UR8+0x30], R24 ;  /* 0x00003018ff007987 */ /* 0x0001e20008100c08 */
[-C--:B---3--:R-:W-:Y:S01]  /*3970*/  FFMA R32, R54, R59.reuse, R32 ;  /* 0x0000003b36207223 */ /* 0x088fe20000000020 */
[-C--:B------:R-:W-:Y:S01]  /*3980*/  FFMA R33, R55, R59.reuse, R33 ;  /* 0x0000003b37217223 */ /* 0x080fe20000000021 */
[-C--:B------:R-:W-:Y:S01]  /*3990*/  FFMA R34, R52, R59.reuse, R34 ;  /* 0x0000003b34227223 */ /* 0x080fe20000000022 */
[-C--:B------:R-:W-:Y:S01]  /*39a0*/  FFMA R35, R53, R59.reuse, R35 ;  /* 0x0000003b35237223 */ /* 0x080fe20000000023 */
[----:B0-----:R-:W3:Y:S04]  /*39b0*/  LDL.128 R24, [UR8+0x70] ;  /* 0x00007008ff187983 */ /* 0x001ee80008100c00 */
[----:B------:R0:W-:Y:S01]  /*39c0*/  STL.128 [UR8], R32 ;  /* 0x00000020ff007987 */ /* 0x0001e20008100c08 */
[-C--:B----4-:R-:W-:Y:S01]  /*39d0*/  FFMA R40, R46, R59.reuse, R28 ;  /* 0x0000003b2e287223 */ /* 0x090fe2000000001c */
[-C--:B------:R-:W-:Y:S01]  /*39e0*/  FFMA R41, R47, R59.reuse, R29 ;  /* 0x0000003b2f297223 */ /* 0x080fe2000000001d */
[-C--:B------:R-:W-:Y:S01]  /*39f0*/  FFMA R42, R44, R59.reuse, R30 ;  /* 0x0000003b2c2a7223 */ /* 0x080fe2000000001e */
[----:B------:R-:W-:-:S02]  /*3a00*/  FFMA R43, R45, R59, R31 ;  /* 0x0000003b2d2b7223 */ /* 0x000fc4000000001f */
[----:B------:R-:W4:Y:S04]  /*3a10*/  LDL.128 R28, [UR8+0x60] ;  /* 0x00006008ff1c7983 */ /* 0x000f280008100c00 */
[----:B0-----:R-:W5:Y:S04]  /*3a20*/  LDL.128 R32, [UR8+0x50] ;  /* 0x00005008ff207983 */ /* 0x001f680008100c00 */
[----:B------:R3:W-:Y:S04]  /*3a30*/  STL.128 [UR8+0x20], R40 ;  /* 0x00002028ff007987 */ /* 0x0007e80008100c08 */
[----:B------:R-:W-:Y:S01]  /*3a40*/  STL.128 [UR8+0x10], R36 ;  /* 0x00001024ff007987 */ /* 0x000fe20008100c08 */
[-C--:B--2---:R-:W-:Y:S01]  /*3a50*/  FFMA R20, R4, R59.reuse, R20 ;  /* 0x0000003b04147223 */ /* 0x084fe20000000014 */
[-C--:B------:R-:W-:Y:S01]  /*3a60*/  FFMA R21, R5, R59.reuse, R21 ;  /* 0x0000003b05157223 */ /* 0x080fe20000000015 */
[-C--:B------:R-:W-:Y:S01]  /*3a70*/  FFMA R22, R6, R59.reuse, R22 ;  /* 0x0000003b06167223 */ /* 0x080fe20000000016 */
[----:B------:R-:W-:-:S05]  /*3a80*/  FFMA R23, R7, R59, R23 ;  /* 0x0000003b07177223 */ /* 0x000fca0000000017 */
[----:B------:R0:W-:Y:S01]  /*3a90*/  STL.128 [UR8+0x40], R20 ;  /* 0x00004014ff007987 */ /* 0x0001e20008100c08 */
[-C--:B---3--:R-:W-:Y:S01]  /*3aa0*/  FFMA R40, R16, R59.reuse, R24 ;  /* 0x0000003b10287223 */ /* 0x088fe20000000018 */
[-C--:B------:R-:W-:Y:S01]  /*3ab0*/  FFMA R41, R17, R59.reuse, R25 ;  /* 0x0000003b11297223 */ /* 0x080fe20000000019 */
[-C--:B-1----:R-:W-:Y:S01]  /*3ac0*/  FFMA R42, R54, R60.reuse, R26 ;  /* 0x0000003c362a7223 */ /* 0x082fe2000000001a */
[----:B------:R-:W-:Y:S01]  /*3ad0*/  FFMA R43, R55, R60, R27 ;  /* 0x0000003c372b7223 */ /* 0x000fe2000000001b */
[----:B0-----:R-:W2:Y:S04]  /*3ae0*/  LDL.128 R20, [UR8+0x80] ;  /* 0x00008008ff147983 */ /* 0x001ea80008100c00 */
[----:B------:R-:W3:Y:S01]  /*3af0*/  LDL.128 R24, [UR8+0xa0] ;  /* 0x0000a008ff187983 */ /* 0x000ee20008100c00 */
[-C--:B-----5:R-:W-:Y:S01]  /*3b00*/  FFMA R36, R8, R59.reuse, R32 ;  /* 0x0000003b08247223 */ /* 0x0a0fe20000000020 */
[-C--:B------:R-:W-:Y:S01]  /*3b10*/  FFMA R37, R9, R59.reuse, R33 ;  /* 0x0000003b09257223 */ /* 0x080fe20000000021 */
[-C--:B------:R-:W-:Y:S01]  /*3b20*/  FFMA R38, R10, R59.reuse, R34 ;  /* 0x0000003b0a267223 */ /* 0x080fe20000000022 */
[----:B------:R-:W-:-:S02]  /*3b30*/  FFMA R39, R11, R59, R35 ;  /* 0x0000003b0b277223 */ /* 0x000fc40000000023 */
[----:B------:R-:W5:Y:S01]  /*3b40*/  LDL.128 R32, [UR8+0x90] ;  /* 0x00009008ff207983 */ /* 0x000f620008100c00 */
[-C--:B----4-:R-:W-:Y:S01]  /*3b50*/  FFMA R28, R12, R59.reuse, R28 ;  /* 0x0000003b0c1c7223 */ /* 0x090fe2000000001c */
[-C--:B------:R-:W-:Y:S01]  /*3b60*/  FFMA R29, R13, R59.reuse, R29 ;  /* 0x0000003b0d1d7223 */ /* 0x080fe2000000001d */
[-C--:B------:R-:W-:Y:S01]  /*3b70*/  FFMA R30, R14, R59.reuse, R30 ;  /* 0x0000003b0e1e7223 */ /* 0x080fe2000000001e */
[----:B------:R-:W-:Y:S01]  /*3b80*/  FFMA R31, R15, R59, R31 ;  /* 0x0000003b0f1f7223 */ /* 0x000fe2000000001f */
[----:B------:R-:W-:Y:S04]  /*3b90*/  STL.128 [UR8+0x50], R36 ;  /* 0x00005024ff007987 */ /* 0x000fe80008100c08 */
[----:B------:R0:W-:Y:S04]  /*3ba0*/  STL.128 [UR8+0x60], R28 ;  /* 0x0000601cff007987 */ /* 0x0001e80008100c08 */
[----:B------:R-:W-:Y:S04]  /*3bb0*/  STL.128 [UR8+0x70], R40 ;  /* 0x00007028ff007987 */ /* 0x000fe80008100c08 */
[----:B------:R-:W1:Y:S04]  /*3bc0*/  LDS R59, [R58+0x40] ;  /* 0x000040003a3b7984 */ /* 0x000e680000000800 */
[----:B------:R-:W4:Y:S04]  /*3bd0*/  LDS R58, [R58+0x60] ;  /* 0x000060003a3a7984 */ /* 0x000f280000000800 */
[----:B0-----:R-:W4:Y:S01]  /*3be0*/  LDL.128 R28, [UR8+0xb0] ;  /* 0x0000b008ff1c7983 */ /* 0x001f220008100c00 */
[-C--:B--2---:R-:W-:Y:S01]  /*3bf0*/  FFMA R20, R52, R60.reuse, R20 ;  /* 0x0000003c34147223 */ /* 0x084fe20000000014 */
[-C--:B------:R-:W-:Y:S01]  /*3c00*/  FFMA R21, R53, R60.reuse, R21 ;  /* 0x0000003c35157223 */ /* 0x080fe20000000015 */
[-C--:B------:R-:W-:Y:S01]  /*3c10*/  FFMA R22, R50, R60.reuse, R22 ;  /* 0x0000003c32167223 */ /* 0x080fe20000000016 */
[-C--:B------:R-:W-:Y:S01]  /*3c20*/  FFMA R23, R51, R60.reuse, R23 ;  /* 0x0000003c33177223 */ /* 0x080fe20000000017 */
[-C--:B---3--:R-:W-:Y:S01]  /*3c30*/  FFMA R24, R44, R60.reuse, R24 ;  /* 0x0000003c2c187223 */ /* 0x088fe20000000018 */
[-C--:B------:R-:W-:Y:S01]  /*3c40*/  FFMA R25, R45, R60.reuse, R25 ;  /* 0x0000003c2d197223 */ /* 0x080fe20000000019 */
[-C--:B------:R-:W-:Y:S01]  /*3c50*/  FFMA R26, R18, R60.reuse, R26 ;  /* 0x0000003c121a7223 */ /* 0x080fe2000000001a */
[-C--:B------:R-:W-:Y:S01]  /*3c60*/  FFMA R27, R19, R60.reuse, R27 ;  /* 0x0000003c131b7223 */ /* 0x080fe2000000001b */
[----:B------:R0:W-:Y:S04]  /*3c70*/  STL.128 [UR8+0x80], R20 ;  /* 0x00008014ff007987 */ /* 0x0001e80008100c08 */
[----:B------:R2:W-:Y:S04]  /*3c80*/  STL.128 [UR8+0xa0], R24 ;  /* 0x0000a018ff007987 */ /* 0x0005e80008100c08 */
[----:B0-----:R-:W3:Y:S04]  /*3c90*/  LDL.128 R20, [UR8+0xc0] ;  /* 0x0000c008ff147983 */ /* 0x001ee80008100c00 */
[----:B--2---:R-:W1:Y:S01]  /*3ca0*/  LDL.128 R24, [UR8+0xf0] ;  /* 0x0000f008ff187983 */ /* 0x004e620008100c00 */
[-C--:B-----5:R-:W-:Y:S01]  /*3cb0*/  FFMA R36, R48, R60.reuse, R32 ;  /* 0x0000003c30247223 */ /* 0x0a0fe20000000020 */
[-C--:B------:R-:W-:Y:S01]  /*3cc0*/  FFMA R37, R49, R60.reuse, R33 ;  /* 0x0000003c31257223 */ /* 0x080fe20000000021 */
[-C--:B------:R-:W-:Y:S01]  /*3cd0*/  FFMA R38, R46, R60.reuse, R34 ;  /* 0x0000003c2e267223 */ /* 0x080fe20000000022 */
[----:B------:R-:W-:-:S02]  /*3ce0*/  FFMA R39, R47, R60, R35 ;  /* 0x0000003c2f277223 */ /* 0x000fc40000000023 */
[----:B------:R-:W2:Y:S01]  /*3cf0*/  LDL.128 R32, [UR8+0xd0] ;  /* 0x0000d008ff207983 */ /* 0x000ea20008100c00 */
[-C--:B----4-:R-:W-:Y:S01]  /*3d00*/  FFMA R40, R2, R60.reuse, R28 ;  /* 0x0000003c02287223 */ /* 0x090fe2000000001c */
[-C--:B------:R-:W-:Y:S01]  /*3d10*/  FFMA R41, R3, R60.reuse, R29 ;  /* 0x0000003c03297223 */ /* 0x080fe2000000001d */
[-C--:B------:R-:W-:Y:S01]  /*3d20*/  FFMA R42, R4, R60.reuse, R30 ;  /* 0x0000003c042a7223 */ /* 0x080fe2000000001e */
[-C--:B------:R-:W-:Y:S02]  /*3d30*/  FFMA R43, R5, R60.reuse, R31 ;  /* 0x0000003c052b7223 */ /* 0x080fe4000000001f */
[----:B------:R-:W4:Y:S04]  /*3d40*/  LDL.128 R28, [UR8+0xe0] ;  /* 0x0000e008ff1c7983 */ /* 0x000f280008100c00 */
[----:B------:R2:W-:Y:S04]  /*3d50*/  STL.128 [UR8+0x90], R36 ;  /* 0x00009024ff007987 */ /* 0x0005e80008100c08 */
[----:B------:R-:W-:Y:S01]  /*3d60*/  STL.128 [UR8+0xb0], R40 ;  /* 0x0000b028ff007987 */ /* 0x000fe20008100c08 */
[-C--:B---3--:R-:W-:Y:S01]  /*3d70*/  FFMA R20, R6, R60.reuse, R20 ;  /* 0x0000003c06147223 */ /* 0x088fe20000000014 */
[-C--:B------:R-:W-:Y:S01]  /*3d80*/  FFMA R21, R7, R60.reuse, R21 ;  /* 0x0000003c07157223 */ /* 0x080fe20000000015 */
[-C--:B------:R-:W-:Y:S01]  /*3d90*/  FFMA R22, R8, R60.reuse, R22 ;  /* 0x0000003c08167223 */ /* 0x080fe20000000016 */
[-C--:B------:R-:W-:Y:S01]  /*3da0*/  FFMA R23, R9, R60.reuse, R23 ;  /* 0x0000003c09177223 */ /* 0x080fe20000000017 */
[-C--:B-1----:R-:W-:Y:S01]  /*3db0*/  FFMA R24, R54, R59.reuse, R24 ;  /* 0x0000003b36187223 */ /* 0x082fe20000000018 */
[-C--:B------:R-:W-:Y:S01]  /*3dc0*/  FFMA R25, R55, R59.reuse, R25 ;  /* 0x0000003b37197223 */ /* 0x080fe20000000019 */
[-C--:B------:R-:W-:Y:S01]  /*3dd0*/  FFMA R26, R52, R59.reuse, R26 ;  /* 0x0000003b341a7223 */ /* 0x080fe2000000001a */
[----:B------:R-:W-:Y:S01]  /*3de0*/  FFMA R27, R53, R59, R27 ;  /* 0x0000003b351b7223 */ /* 0x000fe2000000001b */
[----:B------:R0:W-:Y:S04]  /*3df0*/  STL.128 [UR8+0xc0], R20 ;  /* 0x0000c014ff007987 */ /* 0x0001e80008100c08 */
[----:B------:R1:W-:Y:S01]  /*3e00*/  STL.128 [UR8+0xf0], R24 ;  /* 0x0000f018ff007987 */ /* 0x0003e20008100c08 */
[-C--:B--2---:R-:W-:Y:S01]  /*3e10*/  FFMA R36, R10, R60.reuse, R32 ;  /* 0x0000003c0a247223 */ /* 0x084fe20000000020 */
[-C--:B------:R-:W-:Y:S01]  /*3e20*/  FFMA R37, R11, R60.reuse, R33 ;  /* 0x0000003c0b257223 */ /* 0x080fe20000000021 */
[-C--:B------:R-:W-:Y:S01]  /*3e30*/  FFMA R38, R12, R60.reuse, R34 ;  /* 0x0000003c0c267223 */ /* 0x080fe20000000022 */
[----:B------:R-:W-:-:S02]  /*3e40*/  FFMA R39, R13, R60, R35 ;  /* 0x0000003c0d277223 */ /* 0x000fc40000000023 */
[----:B------:R-:W2:Y:S04]  /*3e50*/  LDL.128 R32, [UR8+0x100] ;  /* 0x00010008ff207983 */ /* 0x000ea80008100c00 */
[----:B0-----:R-:W3:Y:S04]  /*3e60*/  LDL.128 R20, [UR8+0x110] ;  /* 0x00011008ff147983 */ /* 0x001ee80008100c00 */
[----:B-1----:R-:W5:Y:S01]  /*3e70*/  LDL.128 R24, [UR8+0x130] ;  /* 0x00013008ff187983 */ /* 0x002f620008100c00 */
[-C--:B----4-:R-:W-:Y:S01]  /*3e80*/  FFMA R40, R14, R60.reuse, R28 ;  /* 0x0000003c0e287223 */ /* 0x090fe2000000001c */
[-C--:B------:R-:W-:Y:S01]  /*3e90*/  FFMA R41, R15, R60.reuse, R29 ;  /* 0x0000003c0f297223 */ /* 0x080fe2000000001d */
[-C--:B------:R-:W-:Y:S01]  /*3ea0*/  FFMA R42, R16, R60.reuse, R30 ;  /* 0x0000003c102a7223 */ /* 0x080fe2000000001e */
[----:B------:R-:W-:-:S02]  /*3eb0*/  FFMA R43, R17, R60, R31 ;  /* 0x0000003c112b7223 */ /* 0x000fc4000000001f */
[----:B------:R-:W4:Y:S04]  /*3ec0*/  LDL.128 R28, [UR8+0x120] ;  /* 0x00012008ff1c7983 */ /* 0x000f280008100c00 */
[----:B------:R3:W-:Y:S04]  /*3ed0*/  STL.128 [UR8+0xd0], R36 ;  /* 0x0000d024ff007987 */ /* 0x0007e80008100c08 */
[----:B------:R-:W-:Y:S01]  /*3ee0*/  STL.128 [UR8+0xe0], R40 ;  /* 0x0000e028ff007987 */ /* 0x000fe20008100c08 */
[-C--:B---3--:R-:W-:Y:S01]  /*3ef0*/  FFMA R36, R46, R59.reuse, R20 ;  /* 0x0000003b2e247223 */ /* 0x088fe20000000014 */
[-C--:B------:R-:W-:Y:S01]  /*3f00*/  FFMA R37, R47, R59.reuse, R21 ;  /* 0x0000003b2f257223 */ /* 0x080fe20000000015 */
[-C--:B------:R-:W-:Y:S01]  /*3f10*/  FFMA R38, R44, R59.reuse, R22 ;  /* 0x0000003b2c267223 */ /* 0x080fe20000000016 */
[-C--:B------:R-:W-:Y:S01]  /*3f20*/  FFMA R39, R45, R59.reuse, R23 ;  /* 0x0000003b2d277223 */ /* 0x080fe20000000017 */
[-C--:B-----5:R-:W-:Y:S01]  /*3f30*/  FFMA R24, R4, R59.reuse, R24 ;  /* 0x0000003b04187223 */ /* 0x0a0fe20000000018 */
[-C--:B------:R-:W-:Y:S01]  /*3f40*/  FFMA R25, R5, R59.reuse, R25 ;  /* 0x0000003b05197223 */ /* 0x080fe20000000019 */
[-C--:B------:R-:W-:Y:S01]  /*3f50*/  FFMA R26, R6, R59.reuse, R26 ;  /* 0x0000003b061a7223 */ /* 0x080fe2000000001a */
[-C--:B------:R-:W-:Y:S01]  /*3f60*/  FFMA R27, R7, R59.reuse, R27 ;  /* 0x0000003b071b7223 */ /* 0x080fe2000000001b */
[----:B------:R-:W3:Y:S01]  /*3f70*/  LDL.128 R20, [UR8+0x140] ;  /* 0x00014008ff147983 */ /* 0x000ee20008100c00 */
[-C--:B--2---:R-:W-:Y:S01]  /*3f80*/  FFMA R32, R50, R59.reuse, R32 ;  /* 0x0000003b32207223 */ /* 0x084fe20000000020 */
[-C--:B------:R-:W-:Y:S01]  /*3f90*/  FFMA R33, R51, R59.reuse, R33 ;  /* 0x0000003b33217223 */ /* 0x080fe20000000021 */
[-C--:B------:R-:W-:Y:S01]  /*3fa0*/  FFMA R34, R48, R59.reuse, R34 ;  /* 0x0000003b30227223 */ /* 0x080fe20000000022 */
[-C--:B------:R-:W-:Y:S01]  /*3fb0*/  FFMA R35, R49, R59.reuse, R35 ;  /* 0x0000003b31237223 */ /* 0x080fe20000000023 */
[----:B------:R0:W-:Y:S04]  /*3fc0*/  STL.128 [UR8+0x130], R24 ;  /* 0x00013018ff007987 */ /* 0x0001e80008100c08 */
[----:B------:R1:W-:Y:S04]  /*3fd0*/  STL.128 [UR8+0x100], R32 ;  /* 0x00010020ff007987 */ /* 0x0003e80008100c08 */
[----:B0-----:R-:W2:Y:S04]  /*3fe0*/  LDL.128 R24, [UR8+0x160] ;  /* 0x00016008ff187983 */ /* 0x001ea80008100c00 */
[----:B-1----:R-:W5:Y:S01]  /*3ff0*/  LDL.128 R32, [UR8+0x150] ;  /* 0x00015008ff207983 */ /* 0x002f620008100c00 */
[-C--:B----4-:R-:W-:Y:S01]  /*4000*/  FFMA R40, R18, R59.reuse, R28 ;  /* 0x0000003b12287223 */ /* 0x090fe2000000001c */
[-C--:B------:R-:W-:Y:S01]  /*4010*/  FFMA R41, R19, R59.reuse, R29 ;  /* 0x0000003b13297223 */ /* 0x080fe2000000001d */
[-C--:B------:R-:W-:Y:S01]  /*4020*/  FFMA R42, R2, R59.reuse, R30 ;  /* 0x0000003b022a7223 */ /* 0x080fe2000000001e */
[----:B------:R-:W-:-:S02]  /*4030*/  FFMA R43, R3, R59, R31 ;  /* 0x0000003b032b7223 */ /* 0x000fc4000000001f */
[----:B------:R-:W4:Y:S04]  /*4040*/  LDL.128 R28, [UR8+0x170] ;  /* 0x00017008ff1c7983 */ /* 0x000f280008100c00 */
[----:B------:R-:W-:Y:S01]  /*4050*/  STL.128 [UR8+0x110], R36 ;  /* 0x00011024ff007987 */ /* 0x000fe20008100c08 */
[-C--:B---3--:R-:W-:Y:S01]  /*4060*/  FFMA R20, R8, R59.reuse, R20 ;  /* 0x0000003b08147223 */ /* 0x088fe20000000014 */
[-C--:B------:R-:W-:Y:S01]  /*4070*/  FFMA R21, R9, R59.reuse, R21 ;  /* 0x0000003b09157223 */ /* 0x080fe20000000015 */
[-C--:B------:R-:W-:Y:S01]  /*4080*/  FFMA R22, R10, R59.reuse, R22 ;  /* 0x0000003b0a167223 */ /* 0x080fe20000000016 */
[----:B------:R-:W-:-:S05]  /*4090*/  FFMA R23, R11, R59, R23 ;  /* 0x0000003b0b177223 */ /* 0x000fca0000000017 */
[----:B------:R0:W-:Y:S01]  /*40a0*/  STL.128 [UR8+0x140], R20 ;  /* 0x00014014ff007987 */ /* 0x0001e20008100c08 */
[-C--:B--2---:R-:W-:Y:S01]  /*40b0*/  FFMA R24, R16, R59.reuse, R24 ;  /* 0x0000003b10187223 */ /* 0x084fe20000000018 */
[-C--:B------:R-:W-:Y:S01]  /*40c0*/  FFMA R25, R17, R59.reuse, R25 ;  /* 0x0000003b11197223 */ /* 0x080fe20000000019 */
[-C--:B------:R-:W-:Y:S01]  /*40d0*/  FFMA R26, R54, R58.reuse, R26 ;  /* 0x0000003a361a7223 */ /* 0x080fe2000000001a */
[-C--:B------:R-:W-:Y:S01]  /*40e0*/  FFMA R27, R55, R58.reuse, R27 ;  /* 0x0000003a371b7223 */ /* 0x080fe2000000001b */
[----:B0-----:R-:W2:Y:S01]  /*40f0*/  LDL.128 R20, [UR8+0x180] ;  /* 0x00018008ff147983 */ /* 0x001ea20008100c00 */
[-C--:B-----5:R-:W-:Y:S01]  /*4100*/  FFMA R36, R12, R59.reuse, R32 ;  /* 0x0000003b0c247223 */ /* 0x0a0fe20000000020 */
[-C--:B------:R-:W-:Y:S01]  /*4110*/  FFMA R37, R13, R59.reuse, R33 ;  /* 0x0000003b0d257223 */ /* 0x080fe20000000021 */
[-C--:B------:R-:W-:Y:S01]  /*4120*/  FFMA R38, R14, R59.reuse, R34 ;  /* 0x0000003b0e267223 */ /* 0x080fe20000000022 */
[----:B------:R-:W-:Y:S01]  /*4130*/  FFMA R39, R15, R59, R35 ;  /* 0x0000003b0f277223 */ /* 0x000fe20000000023 */
[----:B------:R0:W-:Y:S04]  /*4140*/  STL.128 [UR8+0x160], R24 ;  /* 0x00016018ff007987 */ /* 0x0001e80008100c08 */
[----:B------:R-:W3:Y:S01]  /*4150*/  LDL.128 R32, [UR8+0x190] ;  /* 0x00019008ff207983 */ /* 0x000ee20008100c00 */
[-C--:B----4-:R-:W-:Y:S01]  /*4160*/  FFMA R28, R52, R58.reuse, R28 ;  /* 0x0000003a341c7223 */ /* 0x090fe2000000001c */
[----:B------:R-:W-:-:S02]  /*4170*/  FFMA R29, R53, R58, R29 ;  /* 0x0000003a351d7223 */ /* 0x000fc4000000001d */
[----:B0-----:R-:W4:Y:S01]  /*4180*/  LDL.128 R24, [UR8+0x1a0] ;  /* 0x0001a008ff187983 */ /* 0x001f220008100c00 */
[-C--:B------:R-:W-:Y:S01]  /*4190*/  FFMA R30, R50, R58.reuse, R30 ;  /* 0x0000003a321e7223 */ /* 0x080fe2000000001e */
[----:B------:R-:W-:-:S05]  /*41a0*/  FFMA R31, R51, R58, R31 ;  /* 0x0000003a331f7223 */ /* 0x000fca000000001f */
[----:B------:R0:W-:Y:S04]  /*41b0*/  STL.128 [UR8+0x170], R28 ;  /* 0x0001701cff007987 */ /* 0x0001e80008100c08 */
[----:B0-----:R-:W5:Y:S01]  /*41c0*/  LDL.128 R28, [UR8+0x1b0] ;  /* 0x0001b008ff1c7983 */ /* 0x001f620008100c00 */
[-C--:B--2---:R-:W-:Y:S01]  /*41d0*/  FFMA R20, R48, R58.reuse, R20 ;  /* 0x0000003a30147223 */ /* 0x084fe20000000014 */
[-C--:B------:R-:W-:Y:S01]  /*41e0*/  FFMA R21, R49, R58.reuse, R21 ;  /* 0x0000003a31157223 */ /* 0x080fe20000000015 */
[-C--:B------:R-:W-:Y:S01]  /*41f0*/  FFMA R22, R46, R58.reuse, R22 ;  /* 0x0000003a2e167223 */ /* 0x080fe20000000016 */
[----:B------:R-:W-:-:S05]  /*4200*/  FFMA R23, R47, R58, R23 ;  /* 0x0000003a2f177223 */ /* 0x000fca0000000017 */
[----:B------:R0:W-:Y:S01]  /*4210*/  STL.128 [UR8+0x180], R20 ;  /* 0x00018014ff007987 */ /* 0x0001e20008100c08 */
[-C--:B---3--:R-:W-:Y:S01]  /*4220*/  FFMA R32, R44, R58.reuse, R32 ;  /* 0x0000003a2c207223 */ /* 0x088fe20000000020 */
[-C--:B------:R-:W-:Y:S01]  /*4230*/  FFMA R33, R45, R58.reuse, R33 ;  /* 0x0000003a2d217223 */ /* 0x080fe20000000021 */
[-C--:B------:R-:W-:Y:S01]  /*4240*/  FFMA R34, R18, R58.reuse, R34 ;  /* 0x0000003a12227223 */ /* 0x080fe20000000022 */
[-C--:B------:R-:W-:Y:S01]  /*4250*/  FFMA R35, R19, R58.reuse, R35 ;  /* 0x0000003a13237223 */ /* 0x080fe20000000023 */
[-C--:B----4-:R-:W-:Y:S01]  /*4260*/  FFMA R24, R2, R58.reuse, R24 ;  /* 0x0000003a02187223 */ /* 0x090fe20000000018 */
[-C--:B------:R-:W-:Y:S01]  /*4270*/  FFMA R25, R3, R58.reuse, R25 ;  /* 0x0000003a03197223 */ /* 0x080fe20000000019 */
[-C--:B------:R-:W-:Y:S01]  /*4280*/  FFMA R26, R4, R58.reuse, R26 ;  /* 0x0000003a041a7223 */ /* 0x080fe2000000001a */
[-C--:B------:R-:W-:Y:S01]  /*4290*/  FFMA R27, R5, R58.reuse, R27 ;  /* 0x0000003a051b7223 */ /* 0x080fe2000000001b */
[----:B0-----:R-:W2:Y:S04]  /*42a0*/  LDL.128 R20, [UR8+0x1c0] ;  /* 0x0001c008ff147983 */ /* 0x001ea80008100c00 */
[----:B------:R0:W-:Y:S04]  /*42b0*/  STL.128 [UR8+0x190], R32 ;  /* 0x00019020ff007987 */ /* 0x0001e80008100c08 */
[----:B------:R1:W-:Y:S04]  /*42c0*/  STL.128 [UR8+0x1a0], R24 ;  /* 0x0001a018ff007987 */ /* 0x0003e80008100c08 */
[----:B0-----:R-:W3:Y:S04]  /*42d0*/  LDL.128 R32, [UR8+0x1d0] ;  /* 0x0001d008ff207983 */ /* 0x001ee80008100c00 */
[----:B-1----:R-:W4:Y:S01]  /*42e0*/  LDL.128 R24, [UR8+0x1e0] ;  /* 0x0001e008ff187983 */ /* 0x002f220008100c00 */
[-C--:B-----5:R-:W-:Y:S01]  /*42f0*/  FFMA R28, R6, R58.reuse, R28 ;  /* 0x0000003a061c7223 */ /* 0x0a0fe2000000001c */
[-C--:B------:R-:W-:Y:S01]  /*4300*/  FFMA R29, R7, R58.reuse, R29 ;  /* 0x0000003a071d7223 */ /* 0x080fe2000000001d */
[-C--:B------:R-:W-:Y:S01]  /*4310*/  FFMA R30, R8, R58.reuse, R30 ;  /* 0x0000003a081e7223 */ /* 0x080fe2000000001e */
[----:B------:R-:W-:-:S05]  /*4320*/  FFMA R31, R9, R58, R31 ;  /* 0x0000003a091f7223 */ /* 0x000fca000000001f */
[----:B------:R0:W-:Y:S04]  /*4330*/  STL.128 [UR8+0x1b0], R28 ;  /* 0x0001b01cff007987 */ /* 0x0001e80008100c08 */
[----:B0-----:R-:W5:Y:S04]  /*4340*/  LDL.128 R28, [UR8+0x1f0] ;  /* 0x0001f008ff1c7983 */ /* 0x001f680008100c00 */
[----:B------:R0:W-:Y:S02]  /*4350*/  STL.128 [UR8+0x150], R36 ;  /* 0x00015024ff007987 */ /* 0x0001e40008100c08 */
[----:B0-----:R-:W-:-:S04]  /*4360*/  MOV R36, UR7 ;  /* 0x0000000700247c02 */ /* 0x001fc80008000f00 */
[----:B------:R-:W-:-:S04]  /*4370*/  LEA R57, R36, R57, 0x7 ;  /* 0x0000003924397211 */ /* 0x000fc800078e38ff */
[----:B------:R-:W-:Y:S01]  /*4380*/  LEA R57, R57, UR9, 0x2 ;  /* 0x0000000939397c11 */ /* 0x000fe2000f8e10ff */
[----:B------:R-:W-:Y:S04]  /*4390*/  STL.128 [UR8+0x120], R40 ;  /* 0x00012028ff007987 */ /* 0x000fe80008100c08 */
[----:B------:R-:W4:Y:S04]  /*43a0*/  LDS R41, [R57+0x80] ;  /* 0x0000800039297984 */ /* 0x000f280000000800 */
[----:B------:R-:W0:Y:S01]  /*43b0*/  LDS R40, [R57+0xa0] ;  /* 0x0000a00039287984 */ /* 0x000e220000000800 */
        /* <DEDUP_REMOVED lines=8> */
[----:B------:R-:W-:Y:S01]  /*4440*/  FFMA R35, R17, R58, R35 ;  /* 0x0000003a11237223 */ /* 0x000fe20000000023 */
[-C--:B----4-:R-:W-:Y:S01]  /*4450*/  FFMA R24, R54, R41.reuse, R24 ;  /* 0x0000002936187223 */ /* 0x090fe20000000018 */
[-C--:B------:R-:W-:Y:S01]  /*4460*/  FFMA R25, R55, R41.reuse, R25 ;  /* 0x0000002937197223 */ /* 0x080fe20000000019 */
[-C--:B------:R-:W-:Y:S01]  /*4470*/  FFMA R26, R52, R41.reuse, R26 ;  /* 0x00000029341a7223 */ /* 0x080fe2000000001a */
[-C--:B------:R-:W-:Y:S01]  /*4480*/  FFMA R27, R53, R41.reuse, R27 ;  /* 0x00000029351b7223 */ /* 0x080fe2000000001b */
[----:B-1----:R-:W2:Y:S04]  /*4490*/  LDL.128 R20, [UR8+0x200] ;  /* 0x00020008ff147983 */ /* 0x002ea80008100c00 */
[----:B------:R1:W-:Y:S04]  /*44a0*/  STL.128 [UR8+0x1d0], R32 ;  /* 0x0001d020ff007987 */ /* 0x0003e80008100c08 */
[----:B------:R3:W-:Y:S04]  /*44b0*/  STL.128 [UR8+0x1e0], R24 ;  /* 0x0001e018ff007987 */ /* 0x0007e80008100c08 */
[----:B------:R-:W4:Y:S04]  /*44c0*/  LDS R58, [R57+0xc0] ;  /* 0x0000c000393a7984 */ /* 0x000f280000000800 */
[----:B------:R-:W4:Y:S04]  /*44d0*/  LDS R57, [R57+0xe0] ;  /* 0x0000e00039397984 */ /* 0x000f280000000800 */
[----:B-1----:R-:W4:Y:S04]  /*44e0*/  LDL.128 R32, [UR8+0x210] ;  /* 0x00021008ff207983 */ /* 0x002f280008100c00 */
[----:B---3--:R-:W3:Y:S01]  /*44f0*/  LDL.128 R24, [UR8+0x230] ;  /* 0x00023008ff187983 */ /* 0x008ee20008100c00 */
[-C--:B-----5:R-:W-:Y:S01]  /*4500*/  FFMA R36, R50, R41.reuse, R28 ;  /* 0x0000002932247223 */ /* 0x0a0fe2000000001c */
[-C--:B------:R-:W-:Y:S01]  /*4510*/  FFMA R37, R51, R41.reuse, R29 ;  /* 0x0000002933257223 */ /* 0x080fe2000000001d */
[-C--:B------:R-:W-:Y:S01]  /*4520*/  FFMA R38, R48, R41.reuse, R30 ;  /* 0x0000002930267223 */ /* 0x080fe2000000001e */
[----:B------:R-:W-:-:S02]  /*4530*/  FFMA R39, R49, R41, R31 ;  /* 0x0000002931277223 */ /* 0x000fc4000000001f */
[----:B------:R-:W5:Y:S01]  /*4540*/  LDL.128 R28, [UR8+0x220] ;  /* 0x00022008ff1c7983 */ /* 0x000f620008100c00 */
[-C--:B--2---:R-:W-:Y:S01]  /*4550*/  FFMA R20, R46, R41.reuse, R20 ;  /* 0x000000292e147223 */ /* 0x084fe20000000014 */
[-C--:B------:R-:W-:Y:S01]  /*4560*/  FFMA R21, R47, R41.reuse, R21 ;  /* 0x000000292f157223 */ /* 0x080fe20000000015 */
[-C--:B------:R-:W-:Y:S01]  /*4570*/  FFMA R22, R44, R41.reuse, R22 ;  /* 0x000000292c167223 */ /* 0x080fe20000000016 */
[----:B------:R-:W-:-:S05]  /*4580*/  FFMA R23, R45, R41, R23 ;  /* 0x000000292d177223 */ /* 0x000fca0000000017 */
[----:B------:R1:W-:Y:S01]  /*4590*/  STL.128 [UR8+0x200], R20 ;  /* 0x00020014ff007987 */ /* 0x0003e20008100c08 */
[-C--:B----4-:R-:W-:Y:S01]  /*45a0*/  FFMA R32, R18, R41.reuse, R32 ;  /* 0x0000002912207223 */ /* 0x090fe20000000020 */
[-C--:B------:R-:W-:Y:S01]  /*45b0*/  FFMA R33, R19, R41.reuse, R33 ;  /* 0x0000002913217223 */ /* 0x080fe20000000021 */
[-C--:B------:R-:W-:Y:S01]  /*45c0*/  FFMA R34, R2, R41.reuse, R34 ;  /* 0x0000002902227223 */ /* 0x080fe20000000022 */
[-C--:B------:R-:W-:Y:S01]  /*45d0*/  FFMA R35, R3, R41.reuse, R35 ;  /* 0x0000002903237223 */ /* 0x080fe20000000023 */
[-C--:B---3--:R-:W-:Y:S01]  /*45e0*/  FFMA R24, R8, R41.reuse, R24 ;  /* 0x0000002908187223 */ /* 0x088fe20000000018 */
[-C--:B------:R-:W-:Y:S01]  /*45f0*/  FFMA R25, R9, R41.reuse, R25 ;  /* 0x0000002909197223 */ /* 0x080fe20000000019 */
[-C--:B------:R-:W-:Y:S01]  /*4600*/  FFMA R26, R10, R41.reuse, R26 ;  /* 0x000000290a1a7223 */ /* 0x080fe2000000001a */
[-C--:B------:R-:W-:Y:S01]  /*4610*/  FFMA R27, R11, R41.reuse, R27 ;  /* 0x000000290b1b7223 */ /* 0x080fe2000000001b */
[----:B-1----:R-:W2:Y:S04]  /*4620*/  LDL.128 R20, [UR8+0x240] ;  /* 0x00024008ff147983 */ /* 0x002ea80008100c00 */
[----:B------:R1:W-:Y:S04]  /*4630*/  STL.128 [UR8+0x210], R32 ;  /* 0x00021020ff007987 */ /* 0x0003e80008100c08 */
[----:B------:R3:W-:Y:S01]  /*4640*/  STL.128 [UR8+0x230], R24 ;  /* 0x00023018ff007987 */ /* 0x0007e20008100c08 */
[-C--:B-----5:R-:W-:Y:S01]  /*4650*/  FFMA R28, R4, R41.reuse, R28 ;  /* 0x00000029041c7223 */ /* 0x0a0fe2000000001c */
[-C--:B------:R-:W-:Y:S01]  /*4660*/  FFMA R29, R5, R41.reuse, R29 ;  /* 0x00000029051d7223 */ /* 0x080fe2000000001d */
[-C--:B------:R-:W-:Y:S01]  /*4670*/  FFMA R30, R6, R41.reuse, R30 ;  /* 0x00000029061e7223 */ /* 0x080fe2000000001e */
[-C--:B------:R-:W-:Y:S01]  /*4680*/  FFMA R31, R7, R41.reuse, R31 ;  /* 0x00000029071f7223 */ /* 0x080fe2000000001f */
[----:B-1----:R-:W4:Y:S04]  /*4690*/  LDL.128 R32, [UR8+0x250] ;  /* 0x00025008ff207983 */ /* 0x002f280008100c00 */
[----:B---3--:R-:W3:Y:S04]  /*46a0*/  LDL.128 R24, [UR8+0x270] ;  /* 0x00027008ff187983 */ /* 0x008ee80008100c00 */
[----:B------:R1:W-:Y:S04]  /*46b0*/  STL.128 [UR8+0x220], R28 ;  /* 0x0002201cff007987 */ /* 0x0003e80008100c08 */
[----:B-1----:R-:W5:Y:S04]  /*46c0*/  LDL.128 R28, [UR8+0x260] ;  /* 0x00026008ff1c7983 */ /* 0x002f680008100c00 */
[----:B------:R-:W-:Y:S01]  /*46d0*/  STL.128 [UR8+0x1f0], R36 ;  /* 0x0001f024ff007987 */ /* 0x000fe20008100c08 */
[-C--:B--2---:R-:W-:Y:S01]  /*46e0*/  FFMA R20, R12, R41.reuse, R20 ;  /* 0x000000290c147223 */ /* 0x084fe20000000014 */
[-C--:B------:R-:W-:Y:S01]  /*46f0*/  FFMA R21, R13, R41.reuse, R21 ;  /* 0x000000290d157223 */ /* 0x080fe20000000015 */
[-C--:B------:R-:W-:Y:S01]  /*4700*/  FFMA R22, R14, R41.reuse, R22 ;  /* 0x000000290e167223 */ /* 0x080fe20000000016 */
[----:B------:R-:W-:-:S05]  /*4710*/  FFMA R23, R15, R41, R23 ;  /* 0x000000290f177223 */ /* 0x000fca0000000017 */
[----:B------:R1:W-:Y:S01]  /*4720*/  STL.128 [UR8+0x240], R20 ;  /* 0x00024014ff007987 */ /* 0x0003e20008100c08 */
[-C--:B----4-:R-:W-:Y:S01]  /*4730*/  FFMA R32, R16, R41.reuse, R32 ;  /* 0x0000002910207223 */ /* 0x090fe20000000020 */
[----:B------:R-:W-:Y:S01]  /*4740*/  FFMA R33, R17, R41, R33 ;  /* 0x0000002911217223 */ /* 0x000fe20000000021 */
[-C--:B0-----:R-:W-:Y:S01]  /*4750*/  FFMA R34, R54, R40.reuse, R34 ;  /* 0x0000002836227223 */ /* 0x081fe20000000022 */
        /* <DEDUP_REMOVED lines=9> */
[----:B------:R-:W-:-:S02]  /*47f0*/  FFMA R37, R53, R40, R29 ;  /* 0x0000002835257223 */ /* 0x000fc4000000001d */
[----:B0-----:R-:W3:Y:S01]  /*4800*/  LDL.128 R32, [UR8+0x2a0] ;  /* 0x0002a008ff207983 */ /* 0x001ee20008100c00 */
[----:B------:R-:W-:-:S03]  /*4810*/  FFMA R38, R50, R40, R30 ;  /* 0x0000002832267223 */ /* 0x000fc6000000001e */
[----:B-1----:R-:W4:Y:S01]  /*4820*/  LDL.128 R24, [UR8+0x2b0] ;  /* 0x0002b008ff187983 */ /* 0x002f220008100c00 */
[----:B------:R-:W-:-:S03]  /*4830*/  FFMA R39, R51, R40, R31 ;  /* 0x0000002833277223 */ /* 0x000fc6000000001f */
[----:B------:R-:W5:Y:S04]  /*4840*/  LDL.128 R28, [UR8+0x290] ;  /* 0x00029008ff1c7983 */ /* 0x000f680008100c00 */
[----:B------:R3:W-:Y:S01]  /*4850*/  STL.128 [UR8+0x260], R36 ;  /* 0x00026024ff007987 */ /* 0x0007e20008100c08 */
        /* <DEDUP_REMOVED lines=13> */
[----:B0-----:R-:W2:Y:S01]  /*4930*/  LDL.128 R20, [UR8+0x2c0] ;  /* 0x0002c008ff147983 */ /* 0x001ea20008100c00 */
[----:B-----5:R-:W-:-:S03]  /*4940*/  FFMA R28, R2, R40, R28 ;  /* 0x00000028021c7223 */ /* 0x020fc6000000001c */
[----:B------:R-:W3:Y:S01]  /*4950*/  LDL.128 R32, [UR8+0x2d0] ;  /* 0x0002d008ff207983 */ /* 0x000ee20008100c00 */
[-C--:B------:R-:W-:Y:S01]  /*4960*/  FFMA R29, R3, R40.reuse, R29 ;  /* 0x00000028031d7223 */ /* 0x080fe2000000001d */
[-C--:B------:R-:W-:Y:S01]  /*4970*/  FFMA R30, R4, R40.reuse, R30 ;  /* 0x00000028041e7223 */ /* 0x080fe2000000001e */
[-C--:B------:R-:W-:Y:S01]  /*4980*/  FFMA R31, R5, R40.reuse, R31 ;  /* 0x00000028051f7223 */ /* 0x080fe2000000001f */
[----:B------:R0:W-:Y:S04]  /*4990*/  STL.128 [UR8+0x2b0], R24 ;  /* 0x0002b018ff007987 */ /* 0x0001e80008100c08 */
[----:B------:R1:W-:Y:S04]  /*49a0*/  STL.128 [UR8+0x290], R28 ;  /* 0x0002901cff007987 */ /* 0x0003e80008100c08 */
[----:B0-----:R-:W4:Y:S04]  /*49b0*/  LDL.128 R24, [UR8+0x2f0] ;  /* 0x0002f008ff187983 */ /* 0x001f280008100c00 */
[----:B-1----:R-:W5:Y:S04]  /*49c0*/  LDL.128 R28, [UR8+0x2e0] ;  /* 0x0002e008ff1c7983 */ /* 0x002f680008100c00 */
[----:B------:R-:W-:Y:S01]  /*49d0*/  STL.128 [UR8+0x2a0], R36 ;  /* 0x0002a024ff007987 */ /* 0x000fe20008100c08 */
[-C--:B--2---:R-:W-:Y:S01]  /*49e0*/  FFMA R20, R14, R40.reuse, R20 ;  /* 0x000000280e147223 */ /* 0x084fe20000000014 */
[-C--:B------:R-:W-:Y:S01]  /*49f0*/  FFMA R21, R15, R40.reuse, R21 ;  /* 0x000000280f157223 */ /* 0x080fe20000000015 */
[-C--:B------:R-:W-:Y:S01]  /*4a00*/  FFMA R22, R16, R40.reuse, R22 ;  /* 0x0000002810167223 */ /* 0x080fe20000000016 */
[----:B------:R-:W-:Y:S01]  /*4a10*/  FFMA R23, R17, R40, R23 ;  /* 0x0000002811177223 */ /* 0x000fe20000000017 */
[-C--:B---3--:R-:W-:Y:S01]  /*4a20*/  FFMA R32, R54, R58.reuse, R32 ;  /* 0x0000003a36207223 */ /* 0x088fe20000000020 */
[-C--:B------:R-:W-:Y:S01]  /*4a30*/  FFMA R33, R55, R58.reuse, R33 ;  /* 0x0000003a37217223 */ /* 0x080fe20000000021 */
[-C--:B------:R-:W-:Y:S01]  /*4a40*/  FFMA R34, R52, R58.reuse, R34 ;  /* 0x0000003a34227223 */ /* 0x080fe20000000022 */
[-C--:B------:R-:W-:Y:S01]  /*4a50*/  FFMA R35, R53, R58.reuse, R35 ;  /* 0x0000003a35237223 */ /* 0x080fe20000000023 */
[----:B------:R0:W-:Y:S04]  /*4a60*/  STL.128 [UR8+0x2c0], R20 ;  /* 0x0002c014ff007987 */ /* 0x0001e80008100c08 */
[----:B------:R1:W-:Y:S01]  /*4a70*/  STL.128 [UR8+0x2d0], R32 ;  /* 0x0002d020ff007987 */ /* 0x0003e20008100c08 */
[-C--:B----4-:R-:W-:Y:S01]  /*4a80*/  FFMA R24, R46, R58.reuse, R24 ;  /* 0x0000003a2e187223 */ /* 0x090fe20000000018 */
[-C--:B------:R-:W-:Y:S01]  /*4a90*/  FFMA R25, R47, R58.reuse, R25 ;  /* 0x0000003a2f197223 */ /* 0x080fe20000000019 */
[-C--:B------:R-:W-:Y:S01]  /*4aa0*/  FFMA R26, R44, R58.reuse, R26 ;  /* 0x0000003a2c1a7223 */ /* 0x080fe2000000001a */
[-C--:B------:R-:W-:Y:S01]  /*4ab0*/  FFMA R27, R45, R58.reuse, R27 ;  /* 0x0000003a2d1b7223 */ /* 0x080fe2000000001b */
[----:B0-----:R-:W2:Y:S01]  /*4ac0*/  LDL.128 R20, [UR8+0x300] ;  /* 0x00030008ff147983 */ /* 0x001ea20008100c00 */
[----:B-----5:R-:W-:-:S03]  /*4ad0*/  FFMA R36, R50, R58, R28 ;  /* 0x0000003a32247223 */ /* 0x020fc6000000001c */
[----:B-1----:R-:W3:Y:S01]  /*4ae0*/  LDL.128 R32, [UR8+0x320] ;  /* 0x00032008ff207983 */ /* 0x002ee20008100c00 */
[-C--:B------:R-:W-:Y:S01]  /*4af0*/  FFMA R37, R51, R58.reuse, R29 ;  /* 0x0000003a33257223 */ /* 0x080fe2000000001d */
[-C--:B------:R-:W-:Y:S01]  /*4b00*/  FFMA R38, R48, R58.reuse, R30 ;  /* 0x0000003a30267223 */ /* 0x080fe2000000001e */
[-C--:B------:R-:W-:Y:S01]  /*4b10*/  FFMA R39, R49, R58.reuse, R31 ;  /* 0x0000003a31277223 */ /* 0x080fe2000000001f */
[----:B------:R0:W-:Y:S04]  /*4b20*/  STL.128 [UR8+0x2f0], R24 ;  /* 0x0002f018ff007987 */ /* 0x0001e80008100c08 */
[----:B------:R-:W4:Y:S04]  /*4b30*/  LDL.128 R28, [UR8+0x310] ;  /* 0x00031008ff1c7983 */ /* 0x000f280008100c00 */
[----:B0-----:R-:W5:Y:S04]  /*4b40*/  LDL.128 R24, [UR8+0x330] ;  /* 0x00033008ff187983 */ /* 0x001f680008100c00 */
[----:B------:R4:W-:Y:S01]  /*4b50*/  STL.128 [UR8+0x2e0], R36 ;  /* 0x0002e024ff007987 */ /* 0x0009e20008100c08 */
        /* <DEDUP_REMOVED lines=8> */
[----:B------:R0:W-:Y:S01]  /*4be0*/  STL.128 [UR8+0x300], R20 ;  /* 0x00030014ff007987 */ /* 0x0001e20008100c08 */
[-C--:B----4-:R-:W-:Y:S01]  /*4bf0*/  FFMA R36, R4, R58.reuse, R28 ;  /* 0x0000003a04247223 */ /* 0x090fe2000000001c */
[-C--:B------:R-:W-:Y:S01]  /*4c00*/  FFMA R37, R5, R58.reuse, R29 ;  /* 0x0000003a05257223 */ /* 0x080fe2000000001d */
[-C--:B------:R-:W-:Y:S01]  /*4c10*/  FFMA R38, R6, R58.reuse, R30 ;  /* 0x0000003a06267223 */ /* 0x080fe2000000001e */
[-C--:B------:R-:W-:Y:S01]  /*4c20*/  FFMA R39, R7, R58.reuse, R31 ;  /* 0x0000003a07277223 */ /* 0x080fe2000000001f */
[----:B------:R1:W-:Y:S04]  /*4c30*/  STL.128 [UR8+0x320], R32 ;  /* 0x00032020ff007987 */ /* 0x0003e80008100c08 */
[----:B------:R-:W2:Y:S01]  /*4c40*/  LDL.128 R28, [UR8+0x350] ;  /* 0x00035008ff1c7983 */ /* 0x000ea20008100c00 */
[-C--:B-----5:R-:W-:Y:S01]  /*4c50*/  FFMA R40, R12, R58.reuse, R24 ;  /* 0x0000003a0c287223 */ /* 0x0a0fe20000000018 */
[-C--:B------:R-:W-:Y:S01]  /*4c60*/  FFMA R41, R13, R58.reuse, R25 ;  /* 0x0000003a0d297223 */ /* 0x080fe20000000019 */
[-C--:B------:R-:W-:Y:S01]  /*4c70*/  FFMA R42, R14, R58.reuse, R26 ;  /* 0x0000003a0e2a7223 */ /* 0x080fe2000000001a */
[-C--:B------:R-:W-:Y:S01]  /*4c80*/  FFMA R43, R15, R58.reuse, R27 ;  /* 0x0000003a0f2b7223 */ /* 0x080fe2000000001b */
[----:B0-----:R-:W3:Y:S04]  /*4c90*/  LDL.128 R20, [UR8+0x340] ;  /* 0x00034008ff147983 */ /* 0x001ee80008100c00 */
[----:B-1----:R-:W4:Y:S04]  /*4ca0*/  LDL.128 R32, [UR8+0x360] ;  /* 0x00036008ff207983 */ /* 0x002f280008100c00 */
[----:B------:R-:W5:Y:S04]  /*4cb0*/  LDL.128 R24, [UR8+0x370] ;  /* 0x00037008ff187983 */ /* 0x000f680008100c00 */
[----:B------:R2:W-:Y:S02]  /*4cc0*/  STL.128 [UR8+0x310], R36 ;  /* 0x00031024ff007987 */ /* 0x0005e40008100c08 */
[-C--:B--2---:R-:W-:Y:S01]  /*4cd0*/  FFMA R36, R52, R57.reuse, R28 ;  /* 0x0000003934247223 */ /* 0x084fe2000000001c */
[-C--:B------:R-:W-:Y:S01]  /*4ce0*/  FFMA R37, R53, R57.reuse, R29 ;  /* 0x0000003935257223 */ /* 0x080fe2000000001d */
[-C--:B------:R-:W-:Y:S01]  /*4cf0*/  FFMA R38, R50, R57.reuse, R30 ;  /* 0x0000003932267223 */ /* 0x080fe2000000001e */
[-C--:B------:R-:W-:Y:S01]  /*4d00*/  FFMA R39, R51, R57.reuse, R31 ;  /* 0x0000003933277223 */ /* 0x080fe2000000001f */
[-C--:B---3--:R-:W-:Y:S01]  /*4d10*/  FFMA R20, R16, R58.reuse, R20 ;  /* 0x0000003a10147223 */ /* 0x088fe20000000014 */
[----:B------:R-:W-:Y:S01]  /*4d20*/  FFMA R21, R17, R58, R21 ;  /* 0x0000003a11157223 */ /* 0x000fe20000000015 */
[-C--:B------:R-:W-:Y:S01]  /*4d30*/  FFMA R22, R54, R57.reuse, R22 ;  /* 0x0000003936167223 */ /* 0x080fe20000000016 */
[-C--:B------:R-:W-:Y:S01]  /*4d40*/  FFMA R23, R55, R57.reuse, R23 ;  /* 0x0000003937177223 */ /* 0x080fe20000000017 */
[-C--:B----4-:R-:W-:Y:S01]  /*4d50*/  FFMA R32, R48, R57.reuse, R32 ;  /* 0x0000003930207223 */ /* 0x090fe20000000020 */
[-C--:B------:R-:W-:Y:S01]  /*4d60*/  FFMA R33, R49, R57.reuse, R33 ;  /* 0x0000003931217223 */ /* 0x080fe20000000021 */
[-C--:B------:R-:W-:Y:S01]  /*4d70*/  FFMA R34, R46, R57.reuse, R34 ;  /* 0x000000392e227223 */ /* 0x080fe20000000022 */
[-C--:B------:R-:W-:Y:S01]  /*4d80*/  FFMA R35, R47, R57.reuse, R35 ;  /* 0x000000392f237223 */ /* 0x080fe20000000023 */
[-C--:B-----5:R-:W-:Y:S01]  /*4d90*/  FFMA R28, R44, R57.reuse, R24 ;  /* 0x000000392c1c7223 */ /* 0x0a0fe20000000018 */
[-C--:B------:R-:W-:Y:S01]  /*4da0*/  FFMA R29, R45, R57.reuse, R25 ;  /* 0x000000392d1d7223 */ /* 0x080fe20000000019 */
[-C--:B------:R-:W-:Y:S01]  /*4db0*/  FFMA R30, R18, R57.reuse, R26 ;  /* 0x00000039121e7223 */ /* 0x080fe2000000001a */
[----:B------:R-:W-:Y:S01]  /*4dc0*/  FFMA R31, R19, R57, R27 ;  /* 0x00000039131f7223 */ /* 0x000fe2000000001b */
[----:B------:R0:W-:Y:S04]  /*4dd0*/  STL.128 [UR8+0x340], R20 ;  /* 0x00034014ff007987 */ /* 0x0001e80008100c08 */
[----:B------:R1:W-:Y:S04]  /*4de0*/  STL.128 [UR8+0x360], R32 ;  /* 0x00036020ff007987 */ /* 0x0003e80008100c08 */
[----:B------:R2:W-:Y:S04]  /*4df0*/  STL.128 [UR8+0x370], R28 ;  /* 0x0003701cff007987 */ /* 0x0005e80008100c08 */
[----:B------:R-:W3:Y:S04]  /*4e00*/  LDL.128 R24, [UR8+0x390] ;  /* 0x00039008ff187983 */ /* 0x000ee80008100c00 */
[----:B0-----:R-:W4:Y:S04]  /*4e10*/  LDL.128 R20, [UR8+0x380] ;  /* 0x00038008ff147983 */ /* 0x001f280008100c00 */
[----:B-1----:R-:W5:Y:S04]  /*4e20*/  LDL.128 R32, [UR8+0x3b0] ;  /* 0x0003b008ff207983 */ /* 0x002f680008100c00 */
[----:B--2---:R-:W2:Y:S04]  /*4e30*/  LDL.128 R28, [UR8+0x3a0] ;  /* 0x0003a008ff1c7983 */ /* 0x004ea80008100c00 */
[----:B------:R1:W-:Y:S04]  /*4e40*/  STL.128 [UR8+0x330], R40 ;  /* 0x00033028ff007987 */ /* 0x0003e80008100c08 */
[----:B------:R1:W-:Y:S01]  /*4e50*/  STL.128 [UR8+0x350], R36 ;  /* 0x00035024ff007987 */ /* 0x0003e20008100c08 */
[----:B------:R-:W-:-:S04]  /*4e60*/  UIADD3 UR7, UPT, UPT, UR7, 0x1, URZ ;  /* 0x0000000107077890 */ /* 0x000fc8000fffe0ff */
[----:B------:R-:W-:Y:S01]  /*4e70*/  UISETP.NE.AND UP0, UPT, UR7, 0x4, UPT ;  /* 0x000000040700788c */ /* 0x000fe2000bf05270 */
        /* <DEDUP_REMOVED lines=11> */
[-C--:B------:R-:W-:Y:S01]  /*4f30*/  FFMA R35, R17, R57.reuse, R35 ;  /* 0x0000003911237223 */ /* 0x080fe20000000023 */
[-C--:B--2---:R-:W-:Y:S01]  /*4f40*/  FFMA R28, R10, R57.reuse, R28 ;  /* 0x000000390a1c7223 */ /* 0x084fe2000000001c */
[-C--:B------:R-:W-:Y:S01]  /*4f50*/  FFMA R29, R11, R57.reuse, R29 ;  /* 0x000000390b1d7223 */ /* 0x080fe2000000001d */
[-C--:B------:R-:W-:Y:S01]  /*4f60*/  FFMA R30, R12, R57.reuse, R30 ;  /* 0x000000390c1e7223 */ /* 0x080fe2000000001e */
[----:B------:R-:W-:Y:S01]  /*4f70*/  FFMA R31, R13, R57, R31 ;  /* 0x000000390d1f7223 */ /* 0x000fe2000000001f */
[----:B------:R1:W-:Y:S04]  /*4f80*/  STL.128 [UR8+0x380], R20 ;  /* 0x00038014ff007987 */ /* 0x0003e80008100c08 */
[----:B------:R1:W-:Y:S04]  /*4f90*/  STL.128 [UR8+0x390], R24 ;  /* 0x00039018ff007987 */ /* 0x0003e80008100c08 */
[----:B------:R1:W-:Y:S04]  /*4fa0*/  STL.128 [UR8+0x3a0], R28 ;  /* 0x0003a01cff007987 */ /* 0x0003e80008100c08 */
[----:B------:R1:W-:Y:S01]  /*4fb0*/  STL.128 [UR8+0x3b0], R32 ;  /* 0x0003b020ff007987 */ /* 0x0003e20008100c08 */
[----:B------:R-:W-:Y:S05]  /*4fc0*/  BRA.U UP0, `(.L_x_3) ;  /* 0xffffffe500ec7547 */ /* 0x000fea000b83ffff */
[----:B------:R-:W-:Y:S01]  /*4fd0*/  UPLOP3.LUT UP0, UPT, UPT, UPT, UPT, 0x40, 0x4 ;  /* 0x000000000004789c */ /* 0x000fe20003f0e870 */
[----:B------:R-:W-:Y:S01]  /*4fe0*/  UMOV UR6, 0x1 ;  /* 0x0000000100067882 */ /* 0x000fe20000000000 */
[----:B------:R-:W-:Y:S09]  /*4ff0*/  BRA.U UP1, `(.L_x_4) ;  /* 0xffffffe501d87547 */ /* 0x000ff2000b83ffff */
[----:B------:R-:W-:-:S04]  /*5000*/  UIADD3 UR5, UPT, UPT, UR5, 0x1, URZ ;  /* 0x0000000105057890 */ /* 0x000fc8000fffe0ff */
[----:B------:R-:W-:-:S09]  /*5010*/  UISETP.NE.AND UP0, UPT, UR5, 0x8, UPT ;  /* 0x000000080500788c */ /* 0x000fd2000bf05270 */
[----:B------:R-:W-:Y:S05]  /*5020*/  BRA.U UP0, `(.L_x_5) ;  /* 0xffffffe500747547 */ /* 0x000fea000b83ffff */
[----:B------:R-:W-:-:S04]  /*5030*/  UIADD3 UR4, UPT, UPT, UR4, 0x1, URZ ;  /* 0x0000000104047890 */ /* 0x000fc8000fffe0ff */
[----:B------:R-:W-:-:S09]  /*5040*/  UISETP.NE.AND UP0, UPT, UR4, 0x5, UPT ;  /* 0x000000050400788c */ /* 0x000fd2000bf05270 */
[----:B------:R-:W-:Y:S05]  /*5050*/  BRA.U UP0, `(.L_x_6) ;  /* 0xffffffcd00a07547 */ /* 0x000fea000b83ffff */
[----:B-1----:R-:W0:Y:S01]  /*5060*/  S2R R23, SR_CTAID.X ;  /* 0x0000000000177919 */ /* 0x002e220000002500 */
[----:B------:R-:W1:Y:S01]  /*5070*/  LDC.64 R18, c[0x0][0x398] ;  /* 0x0000e600ff127b82 */ /* 0x000e620000000a00 */
[----:B------:R-:W2:Y:S01]  /*5080*/  S2R R22, SR_TID.X ;  /* 0x0000000000167919 */ /* 0x000ea20000002100 */
[----:B------:R-:W-:Y:S01]  /*5090*/  UPLOP3.LUT UP0, UPT, UPT, UPT, UPT, 0x80, 0x8 ;  /* 0x000000000008789c */ /* 0x000fe20003f0f070 */
[----:B0-----:R-:W-:Y:S02]  /*50a0*/  SHF.R.U32.HI R27, RZ, 0x3, R23 ;  /* 0x00000003ff1b7819 */ /* 0x001fe40000011617 */
[----:B------:R-:W-:Y:S02]  /*50b0*/  LOP3.LUT R25, R23, 0x3, RZ, 0xc0, !PT ;  /* 0x0000000317197812 */ /* 0x000fe400078ec0ff */
[----:B--2---:R-:W-:Y:S02]  /*50c0*/  SHF.R.U32.HI R20, RZ, 0x1, R22 ;  /* 0x00000001ff147819 */ /* 0x004fe40000011616 */
[----:B------:R-:W-:Y:S01]  /*50d0*/  LOP3.LUT R22, R22, 0x1, RZ, 0xc0, !PT ;  /* 0x0000000116167812 */ /* 0x000fe200078ec0ff */
[----:B------:R-:W-:Y:S01]  /*50e0*/  IMAD R25, R25, 0x1e, RZ ;  /* 0x0000001e19197824 */ /* 0x000fe200078e02ff */
[----:B------:R-:W-:-:S02]  /*50f0*/  LEA R20, R20, R27, 0x4 ;  /* 0x0000001b14147211 */ /* 0x000fc400078e20ff */
[----:B------:R-:W-:Y:S01]  /*5100*/  ISETP.NE.U32.AND P0, PT, R22, 0x1, PT ;  /* 0x000000011600780c */ /* 0x000fe20003f05070 */
[----:B-1----:R-:W-:Y:S01]  /*5110*/  IMAD.WIDE.U32 R18, R25, 0x4, R18 ;  /* 0x0000000419127825 */ /* 0x002fe200078e0012 */
[----:B------:R-:W-:-:S03]  /*5120*/  SHF.L.U32 R22, R23, 0x1d, RZ ;  /* 0x0000001d17167819 */ /* 0x000fc600000006ff */
[----:B------:R-:W-:Y:S01]  /*5130*/  IMAD R23, R20, 0x3c00, RZ ;  /* 0x00003c0014177824 */ /* 0x000fe200078e02ff */
[----:B------:R-:W-:Y:S01]  /*5140*/  SEL R20, RZ, 0x3c0, P0 ;  /* 0x000003c0ff147807 */ /* 0x000fe20000000000 */
[----:B------:R-:W5:Y:S01]  /*5150*/  LDG.E.CONSTANT R45, desc[UR12][R18.64] ;  /* 0x0000000c122d7981 */ /* 0x000f62000c1e9900 */
[----:B------:R-:W-:Y:S02]  /*5160*/  SHF.R.S32.HI R22, RZ, 0x1f, R22 ;  /* 0x0000001fff167819 */ /* 0x000fe40000011416 */
[----:B------:R-:W-:Y:S01]  /*5170*/  IADD3 R23, PT, PT, R25, R23, R20 ;  /* 0x0000001719177210 */ /* 0x000fe20007ffe014 */
[----:B------:R-:W5:Y:S01]  /*5180*/  LDG.E.CONSTANT R44, desc[UR12][R18.64+0x4] ;  /* 0x0000040c122c7981 */ /* 0x000f62000c1e9900 */
[----:B------:R-:W-:-:S03]  /*5190*/  LOP3.LUT R46, R22, 0x780, RZ, 0xc0, !PT ;  /* 0x00000780162e7812 */ /* 0x000fc600078ec0ff */
[----:B------:R-:W5:Y:S01]  /*51a0*/  LDG.E.CONSTANT R43, desc[UR12][R18.64+0x8] ;  /* 0x0000080c122b7981 */ /* 0x000f62000c1e9900 */
[----:B------:R-:W-:Y:S01]  /*51b0*/  IADD3 R46, PT, PT, R46, R23, RZ ;  /* 0x000000172e2e7210 */ /* 0x000fe20007ffe0ff */
[----:B------:R-:W-:Y:S02]  /*51c0*/  HFMA2 R23, -RZ, RZ, 0, 0 ;  /* 0x00000000ff177431 */ /* 0x000fe400000001ff */
[----:B------:R-:W5:Y:S04]  /*51d0*/  LDG.E.CONSTANT R42, desc[UR12][R18.64+0xc] ;  /* 0x00000c0c122a7981 */ /* 0x000f68000c1e9900 */
        /* <DEDUP_REMOVED lines=25> */
[----:B------:R0:W5:Y:S02]  /*5370*/  LDG.E.CONSTANT R17, desc[UR12][R18.64+0x74] ;  /* 0x0000740c12117981 */ /* 0x000164000c1e9900 */
[----:B0-----:R-:W-:-:S07]  /*5380*/  IADD3 R18, PT, PT, R1, 0x38, RZ ;  /* 0x0000003801127810 */ /* 0x001fce0007ffe0ff */
.L_x_11:
[C---:B------:R-:W-:Y:S01]  /*5390*/  IMAD R19, R23.reuse, 0x1e000, R46 ;  /* 0x0001e00017137824 */ /* 0x040fe200078e022e */
[----:B------:R-:W-:Y:S01]  /*53a0*/  UPLOP3.LUT UP1, UPT, UPT, UPT, UP0, 0x80, 0x8 ;  /* 0x000000000008789c */ /* 0x000fe20003f2f000 */
[C---:B------:R-:W-:Y:S01]  /*53b0*/  IMAD R20, R23.reuse, 0x3c0, RZ ;  /* 0x000003c017147824 */ /* 0x040fe200078e02ff */
[----:B------:R-:W-:Y:S01]  /*53c0*/  UMOV UR4, URZ ;  /* 0x000000ff00047c82 */ /* 0x000fe20008000000 */
[----:B------:R-:W-:Y:S01]  /*53d0*/  IMAD R32, R23, 0xf00, R18 ;  /* 0x00000f0017207824 */ /* 0x000fe200078e0212 */
[----:B------:R-:W-:-:S07]  /*53e0*/  MOV R33, R19 ;  /* 0x0000001300217202 */ /* 0x000fce0000000f00 */
.L_x_7:
[----:B0-----:R-:W2:Y:S01]  /*53f0*/  LDL.64 R24, [R32+-0x38] ;  /* 0xffffc80020187983 */ /* 0x001ea20000100a00 */
[----:B------:R-:W0:Y:S03]  /*5400*/  LDC.64 R48, c[0x0][0x390] ;  /* 0x0000e400ff307b82 */ /* 0x000e260000000a00 */
[----:B------:R-:W3:Y:S04]  /*5410*/  LDL.64 R30, [R32+-0x30] ;  /* 0xffffd000201e7983 */ /* 0x000ee80000100a00 */
[----:B------:R-:W4:Y:S04]  /*5420*/  LDL.64 R22, [R32+-0x28] ;  /* 0xffffd80020167983 */ /* 0x000f280000100a00 */
[----:B------:R-:W4:Y:S04]  /*5430*/  LDL.64 R26, [R32+-0x20] ;  /* 0xffffe000201a7983 */ /* 0x000f280000100a00 */
[----:B------:R-:W4:Y:S01]  /*5440*/  LDL.64 R28, [R32+-0x18] ;  /* 0xffffe800201c7983 */ /* 0x000f220000100a00 */
[----:B0-----:R-:W-:-:S04]  /*5450*/  IMAD.WIDE.U32 R50, R33, 0x4, R48 ;  /* 0x0000000421327825 */ /* 0x001fc800078e0030 */
[----:B--2--5:R-:W-:Y:S01]  /*5460*/  FADD R24, R45, R24 ;  /* 0x000000182d187221 */ /* 0x024fe20000000000 */
[----:B------:R-:W-:Y:S01]  /*5470*/  FADD R47, R44, R25 ;  /* 0x000000192c2f7221 */ /* 0x000fe20000000000 */
[----:B---3--:R-:W-:-:S03]  /*5480*/  FADD R30, R43, R30 ;  /* 0x0000001e2b1e7221 */ /* 0x008fc60000000000 */
[----:B------:R-:W-:Y:S01]  /*5490*/  FMNMX R25, RZ, R24, !PT ;  /* 0x00000018ff197209 */ /* 0x000fe20007800000 */
[----:B------:R-:W-:Y:S01]  /*54a0*/  FADD R24, R42, R31 ;  /* 0x0000001f2a187221 */ /* 0x000fe20000000000 */
[----:B------:R-:W-:Y:S01]  /*54b0*/  FMNMX R47, RZ, R47, !PT ;  /* 0x0000002fff2f7209 */ /* 0x000fe20007800000 */
[----:B----4-:R-:W-:Y:S01]  /*54c0*/  FADD R22, R41, R22 ;  /* 0x0000001629167221 */ /* 0x010fe20000000000 */
[----:B------:R-:W-:Y:S01]  /*54d0*/  FADD R23, R40, R23 ;  /* 0x0000001728177221 */ /* 0x000fe20000000000 */
[----:B------:R0:W-:Y:S01]  /*54e0*/  STG.E desc[UR12][R50.64], R25 ;  /* 0x0000001932007986 */ /* 0x0001e2000c10190c */
[----:B------:R-:W-:Y:S02]  /*54f0*/  FMNMX R53, RZ, R24, !PT ;  /* 0x00000018ff357209 */ /* 0x000fe40007800000 */
[----:B------:R-:W-:Y:S01]  /*5500*/  FMNMX R55, RZ, R22, !PT ;  /* 0x00000016ff377209 */ /* 0x000fe20007800000 */
[----:B------:R-:W-:Y:S01]  /*5510*/  FADD R22, R39, R26 ;  /* 0x0000001a27167221 */ /* 0x000fe20000000000 */
[----:B------:R-:W-:Y:S01]  /*5520*/  FMNMX R31, RZ, R30, !PT ;  /* 0x0000001eff1f7209 */ /* 0x000fe20007800000 */
[----:B------:R-:W-:Y:S01]  /*5530*/  FADD R30, R38, R27 ;  /* 0x0000001b261e7221 */ /* 0x000fe20000000000 */
[----:B------:R1:W-:Y:S04]  /*5540*/  STG.E desc[UR12][R50.64+0x4], R47 ;  /* 0x0000042f32007986 */ /* 0x0003e8000c10190c */
[----:B0-----:R-:W2:Y:S01]  /*5550*/  LDL.64 R24, [R32+-0x10] ;  /* 0xfffff00020187983 */ /* 0x001ea20000100a00 */
[----:B------:R-:W-:-:S02]  /*5560*/  FMNMX R57, RZ, R22, !PT ;  /* 0x00000016ff397209 */ /* 0x000fc40007800000 */
[----:B------:R-:W-:Y:S01]  /*5570*/  FMNMX R59, RZ, R30, !PT ;  /* 0x0000001eff3b7209 */ /* 0x000fe20007800000 */
[----:B------:R0:W-:Y:S01]  /*5580*/  STG.E desc[UR12][R50.64+0x8], R31 ;  /* 0x0000081f32007986 */ /* 0x0001e2000c10190c */
[----:B-1----:R-:W-:-:S03]  /*5590*/  FMNMX R47, RZ, R23, !PT ;  /* 0x00000017ff2f7209 */ /* 0x002fc60007800000 */
[----:B------:R-:W3:Y:S01]  /*55a0*/  LDL.64 R26, [R32+-0x8] ;  /* 0xfffff800201a7983 */ /* 0x000ee20000100a00 */
[----:B------:R-:W-:-:S03]  /*55b0*/  FADD R30, R37, R28 ;  /* 0x0000001c251e7221 */ /* 0x000fc60000000000 */
[----:B------:R-:W4:Y:S01]  /*55c0*/  LDL.64 R22, [R32] ;  /* 0x0000000020167983 */ /* 0x000f220000100a00 */
[----:B0-----:R-:W-:-:S03]  /*55d0*/  FADD R31, R36, R29 ;  /* 0x0000001d241f7221 */ /* 0x001fc60000000000 */
[----:B------:R0:W-:Y:S04]  /*55e0*/  STG.E desc[UR12][R50.64+0xc], R53 ;  /* 0x00000c3532007986 */ /* 0x0001e8000c10190c */
[----:B------:R1:W-:Y:S04]  /*55f0*/  STG.E desc[UR12][R50.64+0x10], R55 ;  /* 0x0000103732007986 */ /* 0x0003e8000c10190c */
[----:B------:R-:W4:Y:S01]  /*5600*/  LDL.64 R28, [R32+0x8] ;  /* 0x00000800201c7983 */ /* 0x000f220000100a00 */
[----:B0-----:R-:W-:Y:S02]  /*5610*/  FMNMX R53, RZ, R30, !PT ;  /* 0x0000001eff357209 */ /* 0x001fe40007800000 */
[----:B-1----:R-:W-:-:S02]  /*5620*/  FMNMX R55, RZ, R31, !PT ;  /* 0x0000001fff377209 */ /* 0x002fc40007800000 */
[----:B------:R-:W4:Y:S04]  /*5630*/  LDL.64 R30, [R32+0x10] ;  /* 0x00001000201e7983 */ /* 0x000f280000100a00 */
[----:B------:R0:W-:Y:S04]  /*5640*/  STG.E desc[UR12][R50.64+0x14], R47 ;  /* 0x0000142f32007986 */ /* 0x0001e8000c10190c */
[----:B------:R1:W-:Y:S04]  /*5650*/  STG.E desc[UR12][R50.64+0x18], R57 ;  /* 0x0000183932007986 */ /* 0x0003e8000c10190c */
[----:B------:R1:W-:Y:S04]  /*5660*/  STG.E desc[UR12][R50.64+0x20], R53 ;  /* 0x0000203532007986 */ /* 0x0003e8000c10190c */
[----:B------:R-:W-:Y:S04]  /*5670*/  STG.E desc[UR12][R50.64+0x1c], R59 ;  /* 0x00001c3b32007986 */ /* 0x000fe8000c10190c */
[----:B------:R-:W-:Y:S01]  /*5680*/  STG.E desc[UR12][R50.64+0x24], R55 ;  /* 0x0000243732007986 */ /* 0x000fe2000c10190c */
[----:B--2---:R-:W-:Y:S01]  /*5690*/  FADD R24, R35, R24 ;  /* 0x0000001823187221 */ /* 0x004fe20000000000 */
[----:B------:R-:W-:-:S04]  /*56a0*/  FADD R25, R34, R25 ;  /* 0x0000001922197221 */ /* 0x000fc80000000000 */
[----:B0-----:R-:W-:Y:S02]  /*56b0*/  FMNMX R47, RZ, R24, !PT ;  /* 0x00000018ff2f7209 */ /* 0x001fe40007800000 */
[----:B------:R-:W-:Y:S01]  /*56c0*/  FMNMX R25, RZ, R25, !PT ;  /* 0x00000019ff197209 */ /* 0x000fe20007800000 */
[----:B---3--:R-:W-:Y:S01]  /*56d0*/  FADD R26, R21, R26 ;  /* 0x0000001a151a7221 */ /* 0x008fe20000000000 */
[----:B------:R-:W-:Y:S01]  /*56e0*/  FADD R27, R0, R27 ;  /* 0x0000001b001b7221 */ /* 0x000fe20000000000 */
[----:B----4-:R-:W-:Y:S01]  /*56f0*/  FADD R22, R2, R22 ;  /* 0x0000001602167221 */ /* 0x010fe20000000000 */
[----:B------:R-:W-:Y:S01]  /*5700*/  FADD R24, R3, R23 ;  /* 0x0000001703187221 */ /* 0x000fe20000000000 */
[----:B------:R0:W-:Y:S01]  /*5710*/  STG.E desc[UR12][R50.64+0x28], R47 ;  /* 0x0000282f32007986 */ /* 0x0001e2000c10190c */
[----:B-1----:R-:W-:Y:S02]  /*5720*/  FMNMX R57, RZ, R26, !PT ;  /* 0x0000001aff397209 */ /* 0x002fe40007800000 */
[----:B------:R-:W-:Y:S01]  /*5730*/  FMNMX R27, RZ, R27, !PT ;  /* 0x0000001bff1b7209 */ /* 0x000fe20007800000 */
[----:B------:R1:W-:Y:S01]  /*5740*/  STG.E desc[UR12][R50.64+0x2c], R25 ;  /* 0x00002c1932007986 */ /* 0x0003e2000c10190c */
[----:B------:R-:W-:-:S02]  /*5750*/  FMNMX R53, RZ, R24, !PT ;  /* 0x00000018ff357209 */ /* 0x000fc40007800000 */
[----:B0-----:R-:W-:Y:S02]  /*5760*/  FMNMX R47, RZ, R22, !PT ;  /* 0x00000016ff2f7209 */ /* 0x001fe40007800000 */
[----:B------:R-:W2:Y:S01]  /*5770*/  LDL.64 R22, [R32+0x18] ;  /* 0x0000180020167983 */ /* 0x000ea20000100a00 */
[----:B------:R-:W-:Y:S01]  /*5780*/  FADD R28, R4, R28 ;  /* 0x0000001c041c7221 */ /* 0x000fe20000000000 */
[----:B------:R-:W-:Y:S02]  /*5790*/  FADD R29, R5, R29 ;  /* 0x0000001d051d7221 */ /* 0x000fe40000000000 */
[----:B-1----:R-:W3:Y:S01]  /*57a0*/  LDL.64 R24, [R32+0x20] ;  /* 0x0000200020187983 */ /* 0x002ee20000100a00 */
[----:B------:R-:W-:Y:S01]  /*57b0*/  FADD R30, R6, R30 ;  /* 0x0000001e061e7221 */ /* 0x000fe20000000000 */
[----:B------:R-:W-:Y:S02]  /*57c0*/  FADD R31, R7, R31 ;  /* 0x0000001f071f7221 */ /* 0x000fe40000000000 */
[----:B------:R0:W-:Y:S01]  /*57d0*/  STG.E desc[UR12][R50.64+0x30], R57 ;  /* 0x0000303932007986 */ /* 0x0001e2000c10190c */
[----:B------:R-:W-:-:S02]  /*57e0*/  FMNMX R55, RZ, R28, !PT ;  /* 0x0000001cff377209 */ /* 0x000fc40007800000 */
[----:B------:R-:W-:Y:S01]  /*57f0*/  FMNMX R59, RZ, R30, !PT ;  /* 0x0000001eff3b7209 */ /* 0x000fe20007800000 */
[----:B------:R1:W-:Y:S01]  /*5800*/  STG.E desc[UR12][R50.64+0x34], R27 ;  /* 0x0000341b32007986 */ /* 0x0003e2000c10190c */
[----:B------:R-:W-:-:S03]  /*5810*/  FMNMX R61, RZ, R31, !PT ;  /* 0x0000001fff3d7209 */ /* 0x000fc60007800000 */
[----:B------:R-:W4:Y:S01]  /*5820*/  LDL.64 R30, [R32+0x38] ;  /* 0x00003800201e7983 */ /* 0x000f220000100a00 */
[----:B0-----:R-:W-:-:S03]  /*5830*/  FMNMX R57, RZ, R29, !PT ;  /* 0x0000001dff397209 */ /* 0x001fc60007800000 */
[----:B------:R-:W4:Y:S04]  /*5840*/  LDL.64 R28, [R32+0x30] ;  /* 0x00003000201c7983 */ /* 0x000f280000100a00 */
[----:B-1----:R0:W4:Y:S04]  /*5850*/  LDL.64 R26, [R32+0x28] ;  /* 0x00002800201a7983 */ /* 0x0021280000100a00 */
[----:B------:R1:W-:Y:S04]  /*5860*/  STG.E desc[UR12][R50.64+0x38], R47 ;  /* 0x0000382f32007986 */ /* 0x0003e8000c10190c */
[----:B------:R4:W-:Y:S04]  /*5870*/  STG.E desc[UR12][R50.64+0x3c], R53 ;  /* 0x00003c3532007986 */ /* 0x0009e8000c10190c */
[----:B------:R-:W-:Y:S04]  /*5880*/  STG.E desc[UR12][R50.64+0x40], R55 ;  /* 0x0000403732007986 */ /* 0x000fe8000c10190c */
[----:B------:R-:W-:Y:S04]  /*5890*/  STG.E desc[UR12][R50.64+0x44], R57 ;  /* 0x0000443932007986 */ /* 0x000fe8000c10190c */
[----:B------:R-:W-:Y:S04]  /*58a0*/  STG.E desc[UR12][R50.64+0x48], R59 ;  /* 0x0000483b32007986 */ /* 0x000fe8000c10190c */
[----:B------:R-:W-:Y:S01]  /*58b0*/  STG.E desc[UR12][R50.64+0x4c], R61 ;  /* 0x00004c3d32007986 */ /* 0x000fe2000c10190c */
[----:B------:R-:W-:-:S04]  /*58c0*/  UIADD3 UR4, UPT, UPT, UR4, 0x78, URZ ;  /* 0x0000007804047890 */ /* 0x000fc8000fffe0ff */
[----:B------:R-:W-:Y:S01]  /*58d0*/  UISETP.NE.AND UP0, UPT, UR4, 0x3c0, UPT ;  /* 0x000003c00400788c */ /* 0x000fe2000bf05270 */
[----:B0-----:R-:W-:Y:S02]  /*58e0*/  IADD3 R32, PT, PT, R32, 0x78, RZ ;  /* 0x0000007820207810 */ /* 0x001fe40007ffe0ff */
[----:B------:R-:W-:Y:S01]  /*58f0*/  IADD3 R33, PT, PT, R33, 0x78, RZ ;  /* 0x0000007821217810 */ /* 0x000fe20007ffe0ff */
[----:B--2---:R-:W-:Y:S01]  /*5900*/  FADD R22, R8, R22 ;  /* 0x0000001608167221 */ /* 0x004fe20000000000 */
[----:B-1----:R-:W-:Y:S01]  /*5910*/  FADD R47, R9, R23 ;  /* 0x00000017092f7221 */ /* 0x002fe20000000000 */
[----:B---3--:R-:W-:-:S03]  /*5920*/  FADD R24, R10, R24 ;  /* 0x000000180a187221 */ /* 0x008fc60000000000 */
[----:B------:R-:W-:Y:S01]  /*5930*/  FMNMX R23, RZ, R22, !PT ;  /* 0x00000016ff177209 */ /* 0x000fe20007800000 */
[----:B------:R-:W-:Y:S01]  /*5940*/  FADD R22, R11, R25 ;  /* 0x000000190b167221 */ /* 0x000fe20000000000 */
[----:B------:R-:W-:-:S03]  /*5950*/  FMNMX R25, RZ, R24, !PT ;  /* 0x00000018ff197209 */ /* 0x000fc60007800000 */
[----:B------:R0:W-:Y:S01]  /*5960*/  STG.E desc[UR12][R50.64+0x50], R23 ;  /* 0x0000501732007986 */ /* 0x0001e2000c10190c */
[----:B------:R-:W-:Y:S01]  /*5970*/  FMNMX R47, RZ, R47, !PT ;  /* 0x0000002fff2f7209 */ /* 0x000fe20007800000 */
[----:B----4-:R-:W-:Y:S01]  /*5980*/  FADD R30, R16, R30 ;  /* 0x0000001e101e7221 */ /* 0x010fe20000000000 */
[----:B------:R-:W-:Y:S01]  /*5990*/  FADD R31, R17, R31 ;  /* 0x0000001f111f7221 */ /* 0x000fe20000000000 */
[----:B------:R1:W-:Y:S01]  /*59a0*/  STG.E desc[UR12][R50.64+0x58], R25 ;  /* 0x0000581932007986 */ /* 0x0003e2000c10190c */
[----:B------:R-:W-:Y:S01]  /*59b0*/  FADD R28, R14, R28 ;  /* 0x0000001c0e1c7221 */ /* 0x000fe20000000000 */
[----:B------:R-:W-:Y:S01]  /*59c0*/  FADD R29, R15, R29 ;  /* 0x0000001d0f1d7221 */ /* 0x000fe20000000000 */
[----:B------:R-:W-:Y:S01]  /*59d0*/  FADD R26, R12, R26 ;  /* 0x0000001a0c1a7221 */ /* 0x000fe20000000000 */
[----:B------:R-:W-:Y:S01]  /*59e0*/  FADD R27, R13, R27 ;  /* 0x0000001b0d1b7221 */ /* 0x000fe20000000000 */
[----:B------:R-:W-:Y:S02]  /*59f0*/  FMNMX R53, RZ, R22, !PT ;  /* 0x00000016ff357209 */ /* 0x000fe40007800000 */
[----:B0-----:R-:W-:-:S02]  /*5a00*/  FMNMX R23, RZ, R28, !PT ;  /* 0x0000001cff177209 */ /* 0x001fc40007800000 */
[----:B------:R-:W-:Y:S02]  /*5a10*/  FMNMX R55, RZ, R26, !PT ;  /* 0x0000001aff377209 */ /* 0x000fe40007800000 */
[----:B------:R-:W-:Y:S02]  /*5a20*/  FMNMX R27, RZ, R27, !PT ;  /* 0x0000001bff1b7209 */ /* 0x000fe40007800000 */
[----:B------:R-:W-:Y:S02]  /*5a30*/  FMNMX R29, RZ, R29, !PT ;  /* 0x0000001dff1d7209 */ /* 0x000fe40007800000 */
[----:B-1----:R-:W-:Y:S02]  /*5a40*/  FMNMX R25, RZ, R30, !PT ;  /* 0x0000001eff197209 */ /* 0x002fe40007800000 */
[----:B------:R-:W-:Y:S01]  /*5a50*/  FMNMX R31, RZ, R31, !PT ;  /* 0x0000001fff1f7209 */ /* 0x000fe20007800000 */
[----:B------:R0:W-:Y:S04]  /*5a60*/  STG.E desc[UR12][R50.64+0x54], R47 ;  /* 0x0000542f32007986 */ /* 0x0001e8000c10190c */
[----:B------:R0:W-:Y:S04]  /*5a70*/  STG.E desc[UR12][R50.64+0x5c], R53 ;  /* 0x00005c3532007986 */ /* 0x0001e8000c10190c */
[----:B------:R0:W-:Y:S04]  /*5a80*/  STG.E desc[UR12][R50.64+0x60], R55 ;  /* 0x0000603732007986 */ /* 0x0001e8000c10190c */
[----:B------:R0:W-:Y:S04]  /*5a90*/  STG.E desc[UR12][R50.64+0x64], R27 ;  /* 0x0000641b32007986 */ /* 0x0001e8000c10190c */
[----:B------:R0:W-:Y:S04]  /*5aa0*/  STG.E desc[UR12][R50.64+0x68], R23 ;  /* 0x0000681732007986 */ /* 0x0001e8000c10190c */
[----:B------:R0:W-:Y:S04]  /*5ab0*/  STG.E desc[UR12][R50.64+0x6c], R29 ;  /* 0x00006c1d32007986 */ /* 0x0001e8000c10190c */
[----:B------:R0:W-:Y:S04]  /*5ac0*/  STG.E desc[UR12][R50.64+0x70], R25 ;  /* 0x0000701932007986 */ /* 0x0001e8000c10190c */
[----:B------:R0:W-:Y:S01]  /*5ad0*/  STG.E desc[UR12][R50.64+0x74], R31 ;  /* 0x0000741f32007986 */ /* 0x0001e2000c10190c */
[----:B------:R-:W-:Y:S05]  /*5ae0*/  BRA.U UP0, `(.L_x_7) ;  /* 0xfffffff900407547 */ /* 0x000fea000b83ffff */
[----:B0-----:R-:W-:-:S07]  /*5af0*/  MOV R47, RZ ;  /* 0x000000ff002f7202 */ /* 0x001fce0000000f00 */
.L_x_8:
[----:B------:R-:W-:-:S05]  /*5b00*/  IMAD R32, R47, 0x1e, R20 ;  /* 0x0000001e2f207824 */ /* 0x000fca00078e0214 */
[----:B------:R-:W-:-:S05]  /*5b10*/  LEA R32, R32, UR11, 0x2 ;  /* 0x0000000b20207c11 */ /* 0x000fca000f8e10ff */
[----:B0-----:R-:W2:Y:S04]  /*5b20*/  LDL.64 R24, [R32+0x3c0] ;  /* 0x0003c00020187983 */ /* 0x001ea80000100a00 */
[----:B------:R-:W3:Y:S04]  /*5b30*/  LDL.64 R28, [R32+0x3c8] ;  /* 0x0003c800201c7983 */ /* 0x000ee80000100a00 */
[----:B------:R-:W4:Y:S04]  /*5b40*/  LDL.64 R30, [R32+0x3d0] ;  /* 0x0003d000201e7983 */ /* 0x000f280000100a00 */
[----:B------:R-:W5:Y:S01]  /*5b50*/  LDL.64 R26, [R32+0x3d8] ;  /* 0x0003d800201a7983 */ /* 0x000f620000100a00 */
[----:B------:R-:W-:-:S03]  /*5b60*/  IMAD R51, R47, 0x78, R19 ;  /* 0x000000782f337824 */ /* 0x000fc600078e0213 */
[----:B------:R-:W5:Y:S01]  /*5b70*/  LDL.64 R22, [R32+0x3e0] ;  /* 0x0003e00020167983 */ /* 0x000f620000100a00 */
[----:B------:R-:W-:-:S04]  /*5b80*/  IMAD.WIDE.U32 R50, R51, 0x4, R48 ;  /* 0x0000000433327825 */ /* 0x000fc800078e0030 */
[----:B--2---:R-:W-:Y:S01]  /*5b90*/  FADD R24, R45, R24 ;  /* 0x000000182d187221 */ /* 0x004fe20000000000 */
[----:B------:R-:W-:Y:S01]  /*5ba0*/  FADD R25, R44, R25 ;  /* 0x000000192c197221 */ /* 0x000fe20000000000 */
[----:B---3--:R-:W-:-:S03]  /*5bb0*/  FADD R28, R43, R28 ;  /* 0x0000001c2b1c7221 */ /* 0x008fc60000000000 */
[----:B------:R-:W-:Y:S01]  /*5bc0*/  FMNMX R33, RZ, R24, !PT ;  /* 0x00000018ff217209 */ /* 0x000fe20007800000 */
[----:B------:R-:W-:Y:S01]  /*5bd0*/  FADD R29, R42, R29 ;  /* 0x0000001d2a1d7221 */ /* 0x000fe20000000000 */
[----:B------:R-:W-:Y:S01]  /*5be0*/  FMNMX R53, RZ, R25, !PT ;  /* 0x00000019ff357209 */ /* 0x000fe20007800000 */
[----:B----4-:R-:W-:Y:S01]  /*5bf0*/  FADD R30, R41, R30 ;  /* 0x0000001e291e7221 */ /* 0x010fe20000000000 */
[----:B------:R-:W-:Y:S01]  /*5c00*/  FADD R31, R40, R31 ;  /* 0x0000001f281f7221 */ /* 0x000fe20000000000 */
[----:B------:R-:W2:Y:S01]  /*5c10*/  LDL.64 R24, [R32+0x3e8] ;  /* 0x0003e80020187983 */ /* 0x000ea20000100a00 */
[----:B------:R-:W-:Y:S01]  /*5c20*/  FMNMX R55, RZ, R28, !PT ;  /* 0x0000001cff377209 */ /* 0x000fe20007800000 */
[----:B-----5:R-:W-:Y:S01]  /*5c30*/  FADD R26, R39, R26 ;  /* 0x0000001a271a7221 */ /* 0x020fe20000000000 */
[----:B------:R-:W-:Y:S01]  /*5c40*/  FMNMX R59, RZ, R30, !PT ;  /* 0x0000001eff3b7209 */ /* 0x000fe20007800000 */
[----:B------:R0:W-:Y:S01]  /*5c50*/  STG.E desc[UR12][R50.64+0x3c00], R33 ;  /* 0x003c002132007986 */ /* 0x0001e2000c10190c */
[----:B------:R-:W-:Y:S01]  /*5c60*/  FMNMX R57, RZ, R29, !PT ;  /* 0x0000001dff397209 */ /* 0x000fe20007800000 */
[----:B------:R-:W-:-:S02]  /*5c70*/  FADD R27, R38, R27 ;  /* 0x0000001b261b7221 */ /* 0x000fc40000000000 */
[----:B------:R-:W3:Y:S04]  /*5c80*/  LDL.64 R28, [R32+0x3f0] ;  /* 0x0003f000201c7983 */ /* 0x000ee80000100a00 */
[----:B------:R1:W-:Y:S01]  /*5c90*/  STG.E desc[UR12][R50.64+0x3c04], R53 ;  /* 0x003c043532007986 */ /* 0x0003e2000c10190c */
[----:B0-----:R-:W-:-:S03]  /*5ca0*/  FMNMX R33, RZ, R31, !PT ;  /* 0x0000001fff217209 */ /* 0x001fc60007800000 */
[----:B------:R0:W-:Y:S04]  /*5cb0*/  STG.E desc[UR12][R50.64+0x3c08], R55 ;  /* 0x003c083732007986 */ /* 0x0001e8000c10190c */
[----:B------:R-:W4:Y:S01]  /*5cc0*/  LDL.64 R30, [R32+0x3f8] ;  /* 0x0003f800201e7983 */ /* 0x000f220000100a00 */
[----:B-1----:R-:W-:Y:S01]  /*5cd0*/  FMNMX R53, RZ, R26, !PT ;  /* 0x0000001aff357209 */ /* 0x002fe20007800000 */
[----:B------:R-:W-:Y:S01]  /*5ce0*/  FADD R22, R37, R22 ;  /* 0x0000001625167221 */ /* 0x000fe20000000000 */
[----:B------:R-:W-:Y:S01]  /*5cf0*/  FADD R23, R36, R23 ;  /* 0x0000001724177221 */ /* 0x000fe20000000000 */
[----:B------:R1:W-:Y:S01]  /*5d00*/  STG.E desc[UR12][R50.64+0x3c0c], R57 ;  /* 0x003c0c3932007986 */ /* 0x0003e2000c10190c */
[----:B0-----:R-:W-:-:S03]  /*5d10*/  FMNMX R55, RZ, R27, !PT ;  /* 0x0000001bff377209 */ /* 0x001fc60007800000 */
[----:B------:R-:W5:Y:S01]  /*5d20*/  LDL.64 R26, [R32+0x400] ;  /* 0x00040000201a7983 */ /* 0x000f620000100a00 */
[----:B------:R-:W-:-:S03]  /*5d30*/  FMNMX R61, RZ, R23, !PT ;  /* 0x00000017ff3d7209 */ /* 0x000fc60007800000 */
[----:B------:R0:W-:Y:S01]  /*5d40*/  STG.E desc[UR12][R50.64+0x3c14], R33 ;  /* 0x003c142132007986 */ /* 0x0001e2000c10190c */
[----:B-1----:R-:W-:-:S03]  /*5d50*/  FMNMX R57, RZ, R22, !PT ;  /* 0x00000016ff397209 */ /* 0x002fc60007800000 */
[----:B------:R-:W5:Y:S04]  /*5d60*/  LDL.64 R22, [R32+0x408] ;  /* 0x0004080020167983 */ /* 0x000f680000100a00 */
[----:B------:R1:W-:Y:S04]  /*5d70*/  STG.E desc[UR12][R50.64+0x3c18], R53 ;  /* 0x003c183532007986 */ /* 0x0003e8000c10190c */
[----:B------:R-:W-:Y:S04]  /*5d80*/  STG.E desc[UR12][R50.64+0x3c1c], R55 ;  /* 0x003c1c3732007986 */ /* 0x000fe8000c10190c */
[----:B------:R1:W-:Y:S04]  /*5d90*/  STG.E desc[UR12][R50.64+0x3c10], R59 ;  /* 0x003c103b32007986 */ /* 0x0003e8000c10190c */
[----:B------:R4:W-:Y:S01]  /*5da0*/  STG.E desc[UR12][R50.64+0x3c20], R57 ;  /* 0x003c203932007986 */ /* 0x0009e2000c10190c */
[----:B--2---:R-:W-:Y:S01]  /*5db0*/  FADD R24, R35, R24 ;  /* 0x0000001823187221 */ /* 0x004fe20000000000 */
[----:B------:R-:W-:-:S04]  /*5dc0*/  FADD R25, R34, R25 ;  /* 0x0000001922197221 */ /* 0x000fc80000000000 */
[----:B0-----:R-:W-:Y:S01]  /*5dd0*/  FMNMX R33, RZ, R24, !PT ;  /* 0x00000018ff217209 */ /* 0x001fe20007800000 */
[----:B---3--:R-:W-:Y:S01]  /*5de0*/  FADD R28, R21, R28 ;  /* 0x0000001c151c7221 */ /* 0x008fe20000000000 */
[----:B------:R-:W-:Y:S01]  /*5df0*/  FADD R29, R0, R29 ;  /* 0x0000001d001d7221 */ /* 0x000fe20000000000 */
[----:B-1----:R-:W-:Y:S02]  /*5e00*/  FMNMX R53, RZ, R25, !PT ;  /* 0x00000019ff357209 */ /* 0x002fe40007800000 */
[----:B------:R5:W-:Y:S01]  /*5e10*/  STG.E desc[UR12][R50.64+0x3c28], R33 ;  /* 0x003c282132007986 */ /* 0x000be2000c10190c */
[----:B------:R-:W-:Y:S01]  /*5e20*/  FMNMX R59, RZ, R28, !PT ;  /* 0x0000001cff3b7209 */ /* 0x000fe20007800000 */
[----:B----4-:R-:W-:Y:S01]  /*5e30*/  FADD R30, R2, R30 ;  /* 0x0000001e021e7221 */ /* 0x010fe20000000000 */
[----:B------:R-:W-:Y:S01]  /*5e40*/  FADD R24, R3, R31 ;  /* 0x0000001f03187221 */ /* 0x000fe20000000000 */
[----:B------:R-:W-:Y:S01]  /*5e50*/  FMNMX R31, RZ, R29, !PT ;  /* 0x0000001dff1f7209 */ /* 0x000fe20007800000 */
[----:B------:R0:W-:Y:S02]  /*5e60*/  STG.E desc[UR12][R50.64+0x3c2c], R53 ;  /* 0x003c2c3532007986 */ /* 0x0001e4000c10190c */
[----:B------:R-:W-:-:S02]  /*5e70*/  FMNMX R55, RZ, R30, !PT ;  /* 0x0000001eff377209 */ /* 0x000fc40007800000 */
[----:B------:R-:W-:Y:S01]  /*5e80*/  FMNMX R57, RZ, R24, !PT ;  /* 0x00000018ff397209 */ /* 0x000fe20007800000 */
[----:B-----5:R-:W-:Y:S01]  /*5e90*/  FADD R33, R5, R27 ;  /* 0x0000001b05217221 */ /* 0x020fe20000000000 */
[----:B------:R-:W-:Y:S01]  /*5ea0*/  FADD R30, R4, R26 ;  /* 0x0000001a041e7221 */ /* 0x000fe20000000000 */
[----:B------:R-:W2:Y:S04]  /*5eb0*/  LDL.64 R24, [R32+0x410] ;  /* 0x0004100020187983 */ /* 0x000ea80000100a00 */
[----:B------:R1:W-:Y:S01]  /*5ec0*/  STG.E desc[UR12][R50.64+0x3c30], R59 ;  /* 0x003c303b32007986 */ /* 0x0003e2000c10190c */
[----:B0-----:R-:W-:-:S03]  /*5ed0*/  FMNMX R53, RZ, R30, !PT ;  /* 0x0000001eff357209 */ /* 0x001fc60007800000 */
[----:B------:R0:W-:Y:S04]  /*5ee0*/  STG.E desc[UR12][R50.64+0x3c34], R31 ;  /* 0x003c341f32007986 */ /* 0x0001e8000c10190c */
[----:B------:R-:W3:Y:S04]  /*5ef0*/  LDL.64 R26, [R32+0x418] ;  /* 0x00041800201a7983 */ /* 0x000ee80000100a00 */
[----:B------:R-:W4:Y:S01]  /*5f00*/  LDL.64 R28, [R32+0x420] ;  /* 0x00042000201c7983 */ /* 0x000f220000100a00 */
[----:B-1----:R-:W-:-:S03]  /*5f10*/  FMNMX R59, RZ, R33, !PT ;  /* 0x00000021ff3b7209 */ /* 0x002fc60007800000 */
[----:B0-----:R-:W5:Y:S04]  /*5f20*/  LDL.64 R30, [R32+0x428] ;  /* 0x00042800201e7983 */ /* 0x001f680000100a00 */
[----:B------:R-:W5:Y:S01]  /*5f30*/  LDL.64 R32, [R32+0x430] ;  /* 0x0004300020207983 */ /* 0x000f620000100a00 */
[----:B------:R-:W-:Y:S01]  /*5f40*/  FADD R22, R6, R22 ;  /* 0x0000001606167221 */ /* 0x000fe20000000000 */
[----:B------:R-:W-:Y:S02]  /*5f50*/  FADD R23, R7, R23 ;  /* 0x0000001707177221 */ /* 0x000fe40000000000 */
[----:B------:R0:W-:Y:S01]  /*5f60*/  STG.E desc[UR12][R50.64+0x3c24], R61 ;  /* 0x003c243d32007986 */ /* 0x0001e2000c10190c */
[----:B------:R-:W-:Y:S02]  /*5f70*/  IADD3 R47, PT, PT, R47, 0x1, RZ ;  /* 0x000000012f2f7810 */ /* 0x000fe40007ffe0ff */
[----:B------:R-:W-:Y:S01]  /*5f80*/  FMNMX R23, RZ, R23, !PT ;  /* 0x00000017ff177209 */ /* 0x000fe20007800000 */
[----:B------:R1:W-:Y:S01]  /*5f90*/  STG.E desc[UR12][R50.64+0x3c38], R55 ;  /* 0x003c383732007986 */ /* 0x0003e2000c10190c */
[----:B------:R-:W-:-:S02]  /*5fa0*/  ISETP.NE.AND P0, PT, R47, 0x8, PT ;  /* 0x000000082f00780c */ /* 0x000fc40003f05270 */
[----:B0-----:R-:W-:Y:S01]  /*5fb0*/  FMNMX R61, RZ, R22, !PT ;  /* 0x00000016ff3d7209 */ /* 0x001fe20007800000 */
[----:B------:R-:W-:Y:S04]  /*5fc0*/  STG.E desc[UR12][R50.64+0x3c3c], R57 ;  /* 0x003c3c3932007986 */ /* 0x000fe8000c10190c */
[----:B------:R0:W-:Y:S04]  /*5fd0*/  STG.E desc[UR12][R50.64+0x3c40], R53 ;  /* 0x003c403532007986 */ /* 0x0001e8000c10190c */
[----:B------:R0:W-:Y:S04]  /*5fe0*/  STG.E desc[UR12][R50.64+0x3c4c], R23 ;  /* 0x003c4c1732007986 */ /* 0x0001e8000c10190c */
[----:B------:R-:W-:Y:S04]  /*5ff0*/  STG.E desc[UR12][R50.64+0x3c44], R59 ;  /* 0x003c443b32007986 */ /* 0x000fe8000c10190c */
[----:B------:R-:W-:Y:S01]  /*6000*/  STG.E desc[UR12][R50.64+0x3c48], R61 ;  /* 0x003c483d32007986 */ /* 0x000fe2000c10190c */
[----:B--2---:R-:W-:Y:S01]  /*6010*/  FADD R24, R8, R24 ;  /* 0x0000001808187221 */ /* 0x004fe20000000000 */
[----:B------:R-:W-:-:S04]  /*6020*/  FADD R22, R9, R25 ;  /* 0x0000001909167221 */ /* 0x000fc80000000000 */
[----:B------:R-:W-:Y:S02]  /*6030*/  FMNMX R25, RZ, R24, !PT ;  /* 0x00000018ff197209 */ /* 0x000fe40007800000 */
[----:B-1----:R-:W-:Y:S01]  /*6040*/  FMNMX R55, RZ, R22, !PT ;  /* 0x00000016ff377209 */ /* 0x002fe20007800000 */
[----:B---3--:R-:W-:Y:S01]  /*6050*/  FADD R26, R10, R26 ;  /* 0x0000001a0a1a7221 */ /* 0x008fe20000000000 */
[----:B------:R-:W-:Y:S01]  /*6060*/  FADD R22, R11, R27 ;  /* 0x0000001b0b167221 */ /* 0x000fe20000000000 */
[----:B----4-:R-:W-:Y:S01]  /*6070*/  FADD R28, R12, R28 ;  /* 0x0000001c0c1c7221 */ /* 0x010fe20000000000 */
[----:B------:R-:W-:Y:S01]  /*6080*/  FADD R29, R13, R29 ;  /* 0x0000001d0d1d7221 */ /* 0x000fe20000000000 */
[----:B-----5:R-:W-:Y:S01]  /*6090*/  FADD R30, R14, R30 ;  /* 0x0000001e0e1e7221 */ /* 0x020fe20000000000 */
[----:B------:R-:W-:Y:S01]  /*60a0*/  FADD R31, R15, R31 ;  /* 0x0000001f0f1f7221 */ /* 0x000fe20000000000 */
[----:B------:R1:W-:Y:S01]  /*60b0*/  STG.E desc[UR12][R50.64+0x3c50], R25 ;  /* 0x003c501932007986 */ /* 0x0003e2000c10190c */
[----:B------:R-:W-:Y:S01]  /*60c0*/  FMNMX R27, RZ, R26, !PT ;  /* 0x0000001aff1b7209 */ /* 0x000fe20007800000 */
[----:B------:R-:W-:Y:S01]  /*60d0*/  FADD R32, R16, R32 ;  /* 0x0000002010207221 */ /* 0x000fe20000000000 */
[----:B------:R-:W-:Y:S01]  /*60e0*/  FADD R33, R17, R33 ;  /* 0x0000002111217221 */ /* 0x000fe20000000000 */
[----:B0-----:R-:W-:-:S02]  /*60f0*/  FMNMX R53, RZ, R22, !PT ;  /* 0x00000016ff357209 */ /* 0x001fc40007800000 */
[----:B------:R-:W-:Y:S02]  /*6100*/  FMNMX R57, RZ, R28, !PT ;  /* 0x0000001cff397209 */ /* 0x000fe40007800000 */
        /* <DEDUP_REMOVED lines=14> */
[----:B------:R-:W-:Y:S05]  /*61f0*/  @P0 BRA `(.L_x_8) ;  /* 0xfffffff800400947 */ /* 0x000fea000383ffff */
[----:B------:R-:W-:-:S07]  /*6200*/  HFMA2 R47, -RZ, RZ, 0, 0 ;  /* 0x00000000ff2f7431 */ /* 0x000fce00000001ff */
.L_x_9:
[----:B------:R-:W-:-:S05]  /*6210*/  IMAD R32, R47, 0x1e, R20 ;  /* 0x0000001e2f207824 */ /* 0x000fca00078e0214 */
[----:B------:R-:W-:-:S05]  /*6220*/  LEA R32, R32, UR11, 0x2 ;  /* 0x0000000b20207c11 */ /* 0x000fca000f8e10ff */
[----:B01----:R-:W2:Y:S04]  /*6230*/  LDL.64 R24, [R32+0x780] ;  /* 0x0007800020187983 */ /* 0x003ea80000100a00 */
        /* <DEDUP_REMOVED lines=109> */
[----:B------:R-:W-:-:S07]  /*6910*/  MOV R47, RZ ;  /* 0x000000ff002f7202 */ /* 0x000fce0000000f00 */
.L_x_10:
        /* <DEDUP_REMOVED lines=112> */
[----:B0-----:R-:W-:Y:S01]  /*7020*/  HFMA2 R23, -RZ, RZ, 0, 5.9604644775390625e-08 ;  /* 0x00000001ff177431 */ /* 0x001fe200000001ff */
[----:B------:R-:W-:Y:S01]  /*7030*/  UPLOP3.LUT UP0, UPT, UPT, UPT, UPT, 0x40, 0x4 ;  /* 0x000000000004789c */ /* 0x000fe20003f0e870 */
[----:B------:R-:W-:Y:S10]  /*7040*/  BRA.U UP1, `(.L_x_11) ;  /* 0xffffffe101d07547 */ /* 0x000ff4000b83ffff */
[----:B------:R-:W-:Y:S05]  /*7050*/  EXIT ;  /* 0x000000000000794d */ /* 0x000fea0003800000 */
.L_x_12:
[----:B------:R-:W-:-:S00]  /*7060*/  BRA `(.L_x_12) ;  /* 0xfffffffc00fc7947 */ /* 0x000fc0000383ffff */
[----:B------:R-:W-:-:S00]  /*7070*/  NOP ;  /* 0x0000000000007918 */ /* 0x000fc00000000000 */
        /* <DEDUP_REMOVED lines=8> */
.L_x_13:


//--------------------- .nv.shared.my_kernel_kernel0 --------------------------
	.section	.nv.shared.my_kernel_kernel0,"aw",@nobits
	.sectionflags	@""
	.align	4
.nv.shared.my_kernel_kernel0:
	.zero		18368


//--------------------- .nv.shared.reserved.0     --------------------------
	.section	.nv.shared.reserved.0,"aw",@nobits
	.weak		__nv_reservedSMEM_offset_0_alias
	.size		__nv_reservedSMEM_offset_0_alias, 0, 64
	.other		__nv_reservedSMEM_offset_0_alias,@"STO_CUDA_RESERVED_SHARED STV_DEFAULT"
__nv_reservedSMEM_offset_0_alias:
	.zero		0
	.zero		64


//--------------------- .nv.constant0.my_kernel_kernel0 --------------------------
	.section	.nv.constant0.my_kernel_kernel0,"a",@progbits
	.sectionflags	@""
	.align	4
.nv.constant0.my_kernel_kernel0:
	.zero		928


//--------------------- SYMBOLS --------------------------

	.type		.nv.reservedSmem.offset0,@object
	.size		.nv.reservedSmem.offset0,0x4
	.type		.nv.reservedSmem.cap,@object
	.size		.nv.reservedSmem.cap,0x4
